	.target	sm_90a

	.elftype	@"ET_EXEC"


//--------------------- .note.nv.tkinfo           --------------------------
	.section	.note.nv.tkinfo,"",@"SHT_NOTE"
	.sectionflags	@"SHF_NOTE_NV_TKINFO"
	.tkinfo
        /*0018*/ 	.word	0x00000002
        /*0030*/ 	.string	""
        /*0030*/ 	.string	"ptxas"
        /*0030*/ 	.string	"Cuda compilation tools, release 13.0, V13.0.88"
        /*0030*/ 	.string	"Build cuda_13.0.r13.0/compiler.36424714_0"
        /*0030*/ 	.string	"-arch sm_90a -m 64 "



//--------------------- .note.nv.cuinfo           --------------------------
	.section	.note.nv.cuinfo,"",@"SHT_NOTE"
	.sectionflags	@"SHF_NOTE_NV_CUINFO"
        /*0018*/ 	.short	0x0002
        /*001a*/ 	.short	0x005a
        /*001c*/ 	.short	0x0082
	.zero		2


//--------------------- .nv.info                  --------------------------
	.section	.nv.info,"",@"SHT_CUDA_INFO"
	.align	4


	//----- nvinfo : EIATTR_REGCOUNT
	.align		4
        /*0000*/ 	.byte	0x04, 0x2f
        /*0002*/ 	.short	(.L_15 - .L_14)
	.align		4
.L_14:
        /*0004*/ 	.word	index@(_ZN7cutlass13device_kernelINS_4gemm6kernel13GemmUniversalIN4cute5tupleIJiiiiEEENS1_10collective13CollectiveMmaINS1_34MainloopSm90TmaGmmaWarpSpecializedILi9ENS5_IJNS4_1CILi1EEESB_SB_EEENS1_35KernelTmaWarpSpecializedCooperativeEEENS5_IJNSA_ILi256EEENSA_ILi128EEENSA_ILi32EEEEEENS_10bfloat16_tENS5_IJlSB_lEEESJ_NS5_IJSB_llEEENS4_8TiledMMAINS4_8MMA_AtomIJNS4_4SM904GMMA28MMA_64x128x16_F32BF16BF16_SSILNSP_5MajorE0ELSR_1ELNSP_7ScaleInE1ELSS_1EEEEEENS4_6LayoutINS5_IJNSA_ILi2EEESB_SB_EEENS5_IJSB_NSA_ILi0EEESY_EEEEENS5_IJNS4_10UnderscoreES11_S11_EEEEENS4_13SM90_TMA_LOADENS4_14ComposedLayoutINS4_7SwizzleILi2ELi4ELi3EEENS4_18smem_ptr_flag_bitsILi16EEENSV_INS5_IJNSA_ILi8EEESH_EEENS5_IJSH_SB_EEEEEEEvNS4_8identityES14_NS15_INS16_ILi3ELi4ELi3EEES19_NSV_INS5_IJNSA_ILi64EEES1A_EEENS5_IJSB_S1H_EEEEEEEvS1F_EENS_8epilogue10collective6detail29Sm90TmaWarpSpecializedAdapterINS1O_15DefaultEpilogueISJ_SK_SK_NS1N_6thread17LinearCombinationISJ_Li1EffLNS1S_9ScaleType4KindE0ELNS_15FloatRoundStyleE2ESJ_EENS1_15EpilogueDefaultEEEEEvvEEEEvNT_6ParamsE)
        /*0008*/ 	.word	0x000000a8


	//----- nvinfo : EIATTR_FRAME_SIZE
	.align		4
.L_15:
        /*000c*/ 	.byte	0x04, 0x11
        /*000e*/ 	.short	(.L_17 - .L_16)
	.align		4
.L_16:
        /*0010*/ 	.word	index@(_ZN7cutlass13device_kernelINS_4gemm6kernel13GemmUniversalIN4cute5tupleIJiiiiEEENS1_10collective13CollectiveMmaINS1_34MainloopSm90TmaGmmaWarpSpecializedILi9ENS5_IJNS4_1CILi1EEESB_SB_EEENS1_35KernelTmaWarpSpecializedCooperativeEEENS5_IJNSA_ILi256EEENSA_ILi128EEENSA_ILi32EEEEEENS_10bfloat16_tENS5_IJlSB_lEEESJ_NS5_IJSB_llEEENS4_8TiledMMAINS4_8MMA_AtomIJNS4_4SM904GMMA28MMA_64x128x16_F32BF16BF16_SSILNSP_5MajorE0ELSR_1ELNSP_7ScaleInE1ELSS_1EEEEEENS4_6LayoutINS5_IJNSA_ILi2EEESB_SB_EEENS5_IJSB_NSA_ILi0EEESY_EEEEENS5_IJNS4_10UnderscoreES11_S11_EEEEENS4_13SM90_TMA_LOADENS4_14ComposedLayoutINS4_7SwizzleILi2ELi4ELi3EEENS4_18smem_ptr_flag_bitsILi16EEENSV_INS5_IJNSA_ILi8EEESH_EEENS5_IJSH_SB_EEEEEEEvNS4_8identityES14_NS15_INS16_ILi3ELi4ELi3EEES19_NSV_INS5_IJNSA_ILi64EEES1A_EEENS5_IJSB_S1H_EEEEEEEvS1F_EENS_8epilogue10collective6detail29Sm90TmaWarpSpecializedAdapterINS1O_15DefaultEpilogueISJ_SK_SK_NS1N_6thread17LinearCombinationISJ_Li1EffLNS1S_9ScaleType4KindE0ELNS_15FloatRoundStyleE2ESJ_EENS1_15EpilogueDefaultEEEEEvvEEEEvNT_6ParamsE)
        /*0014*/ 	.word	0x00000000


	//----- nvinfo : EIATTR_MIN_STACK_SIZE
	.align		4
.L_17:
        /*0018*/ 	.byte	0x04, 0x12
        /*001a*/ 	.short	(.L_19 - .L_18)
	.align		4
.L_18:
        /*001c*/ 	.word	index@(_ZN7cutlass13device_kernelINS_4gemm6kernel13GemmUniversalIN4cute5tupleIJiiiiEEENS1_10collective13CollectiveMmaINS1_34MainloopSm90TmaGmmaWarpSpecializedILi9ENS5_IJNS4_1CILi1EEESB_SB_EEENS1_35KernelTmaWarpSpecializedCooperativeEEENS5_IJNSA_ILi256EEENSA_ILi128EEENSA_ILi32EEEEEENS_10bfloat16_tENS5_IJlSB_lEEESJ_NS5_IJSB_llEEENS4_8TiledMMAINS4_8MMA_AtomIJNS4_4SM904GMMA28MMA_64x128x16_F32BF16BF16_SSILNSP_5MajorE0ELSR_1ELNSP_7ScaleInE1ELSS_1EEEEEENS4_6LayoutINS5_IJNSA_ILi2EEESB_SB_EEENS5_IJSB_NSA_ILi0EEESY_EEEEENS5_IJNS4_10UnderscoreES11_S11_EEEEENS4_13SM90_TMA_LOADENS4_14ComposedLayoutINS4_7SwizzleILi2ELi4ELi3EEENS4_18smem_ptr_flag_bitsILi16EEENSV_INS5_IJNSA_ILi8EEESH_EEENS5_IJSH_SB_EEEEEEEvNS4_8identityES14_NS15_INS16_ILi3ELi4ELi3EEES19_NSV_INS5_IJNSA_ILi64EEES1A_EEENS5_IJSB_S1H_EEEEEEEvS1F_EENS_8epilogue10collective6detail29Sm90TmaWarpSpecializedAdapterINS1O_15DefaultEpilogueISJ_SK_SK_NS1N_6thread17LinearCombinationISJ_Li1EffLNS1S_9ScaleType4KindE0ELNS_15FloatRoundStyleE2ESJ_EENS1_15EpilogueDefaultEEEEEvvEEEEvNT_6ParamsE)
        /*0020*/ 	.word	0x00000000
.L_19:


//--------------------- .nv.compat                --------------------------
	.section	.nv.compat,"",@"SHT_CUDA_COMPAT_INFO"
	.align	4
        /*0000*/ 	.byte	0x02, 0x09, 0x01, 0x00, 0x02, 0x02, 0x04, 0x00, 0x02, 0x05, 0x05, 0x00, 0x03, 0x07, 0x01, 0x01
        /*0010*/ 	.byte	0x02, 0x03, 0x01, 0x00, 0x02, 0x06, 0x01, 0x00, 0x04, 0x0b, 0x08, 0x00, 0x00, 0x00, 0x00, 0x00
        /*0020*/ 	.byte	0x00, 0x00, 0x00, 0x00


//--------------------- .nv.info._ZN7cutlass13device_kernelINS_4gemm6kernel13GemmUniversalIN4cute5tupleIJiiiiEEENS1_10collective13CollectiveMmaINS1_34MainloopSm90TmaGmmaWarpSpecializedILi9ENS5_IJNS4_1CILi1EEESB_SB_EEENS1_35KernelTmaWarpSpecializedCooperativeEEENS5_IJNSA_ILi256EEENSA_ILi128EEENSA_ILi32EEEEEENS_10bfloat16_tENS5_IJlSB_lEEESJ_NS5_IJSB_llEEENS4_8TiledMMAINS4_8MMA_AtomIJNS4_4SM904GMMA28MMA_64x128x16_F32BF16BF16_SSILNSP_5MajorE0ELSR_1ELNSP_7ScaleInE1ELSS_1EEEEEENS4_6LayoutINS5_IJNSA_ILi2EEESB_SB_EEENS5_IJSB_NSA_ILi0EEESY_EEEEENS5_IJNS4_10UnderscoreES11_S11_EEEEENS4_13SM90_TMA_LOADENS4_14ComposedLayoutINS4_7SwizzleILi2ELi4ELi3EEENS4_18smem_ptr_flag_bitsILi16EEENSV_INS5_IJNSA_ILi8EEESH_EEENS5_IJSH_SB_EEEEEEEvNS4_8identityES14_NS15_INS16_ILi3ELi4ELi3EEES19_NSV_INS5_IJNSA_ILi64EEES1A_EEENS5_IJSB_S1H_EEEEEEEvS1F_EENS_8epilogue10collective6detail29Sm90TmaWarpSpecializedAdapterINS1O_15DefaultEpilogueISJ_SK_SK_NS1N_6thread17LinearCombinationISJ_Li1EffLNS1S_9ScaleType4KindE0ELNS_15FloatRoundStyleE2ESJ_EENS1_15EpilogueDefaultEEEEEvvEEEEvNT_6ParamsE --------------------------
	.section	.nv.info._ZN7cutlass13device_kernelINS_4gemm6kernel13GemmUniversalIN4cute5tupleIJiiiiEEENS1_10collective13CollectiveMmaINS1_34MainloopSm90TmaGmmaWarpSpecializedILi9ENS5_IJNS4_1CILi1EEESB_SB_EEENS1_35KernelTmaWarpSpecializedCooperativeEEENS5_IJNSA_ILi256EEENSA_ILi128EEENSA_ILi32EEEEEENS_10bfloat16_tENS5_IJlSB_lEEESJ_NS5_IJSB_llEEENS4_8TiledMMAINS4_8MMA_AtomIJNS4_4SM904GMMA28MMA_64x128x16_F32BF16BF16_SSILNSP_5MajorE0ELSR_1ELNSP_7ScaleInE1ELSS_1EEEEEENS4_6LayoutINS5_IJNSA_ILi2EEESB_SB_EEENS5_IJSB_NSA_ILi0EEESY_EEEEENS5_IJNS4_10UnderscoreES11_S11_EEEEENS4_13SM90_TMA_LOADENS4_14ComposedLayoutINS4_7SwizzleILi2ELi4ELi3EEENS4_18smem_ptr_flag_bitsILi16EEENSV_INS5_IJNSA_ILi8EEESH_EEENS5_IJSH_SB_EEEEEEEvNS4_8identityES14_NS15_INS16_ILi3ELi4ELi3EEES19_NSV_INS5_IJNSA_ILi64EEES1A_EEENS5_IJSB_S1H_EEEEEEEvS1F_EENS_8epilogue10collective6detail29Sm90TmaWarpSpecializedAdapterINS1O_15DefaultEpilogueISJ_SK_SK_NS1N_6thread17LinearCombinationISJ_Li1EffLNS1S_9ScaleType4KindE0ELNS_15FloatRoundStyleE2ESJ_EENS1_15EpilogueDefaultEEEEEvvEEEEvNT_6ParamsE,"",@"SHT_CUDA_INFO"
	.sectionflags	@""
	.align	4


	//----- nvinfo : EIATTR_CUDA_API_VERSION
	.align		4
        /*0000*/ 	.byte	0x04, 0x37
        /*0002*/ 	.short	(.L_21 - .L_20)
.L_20:
        /*0004*/ 	.word	0x00000082


	//----- nvinfo : EIATTR_KPARAM_INFO
	.align		4
.L_21:
        /*0008*/ 	.byte	0x04, 0x17
        /*000a*/ 	.short	(.L_23 - .L_22)
.L_22:
        /*000c*/ 	.word	0x00000000
        /*0010*/ 	.short	0x0000
        /*0012*/ 	.short	0x0070
        /*0014*/ 	.byte	0x00, 0xf0, 0x01, 0x10


	//----- nvinfo : EIATTR_SPARSE_MMA_MASK
	.align		4
.L_23:
        /*0018*/ 	.byte	0x03, 0x50
        /*001a*/ 	.short	0x0000


	//----- nvinfo : EIATTR_MAXREG_COUNT
	.align		4
        /*001c*/ 	.byte	0x03, 0x1b
        /*001e*/ 	.short	0x00a8


	//----- nvinfo : EIATTR_NUM_BARRIERS
	.align		4
        /*0020*/ 	.byte	0x02, 0x4c
        /*0022*/ 	.byte	0x01
	.zero		1


	//----- nvinfo : EIATTR_EXTERNS
	.align		4
        /*0024*/ 	.byte	0x04, 0x0f
        /*0026*/ 	.short	(.L_25 - .L_24)


	//   ....[0]....
	.align		4
.L_24:
        /*0028*/ 	.word	index@(__assertfail)


	//----- nvinfo : EIATTR_MERCURY_ISA_VERSION
	.align		4
.L_25:
        /*002c*/ 	.byte	0x03, 0x5f
        /*002e*/ 	.short	0x0101


	//----- nvinfo : EIATTR_INT_WARP_WIDE_INSTR_OFFSETS
	.align		4
        /*0030*/ 	.byte	0x04, 0x31
        /*0032*/ 	.short	(.L_27 - .L_26)


	//   ....[0]....
.L_26:
        /*0034*/ 	.word	0x00000480


	//   ....[1]....
        /*0038*/ 	.word	0x000004b0


	//   ....[2]....
        /*003c*/ 	.word	0x00000590


	//----- nvinfo : EIATTR_COOP_GROUP_MASK_REGIDS
	.align		4
.L_27:
        /*0040*/ 	.byte	0x04, 0x29
        /*0042*/ 	.short	(.L_29 - .L_28)


	//   ....[0]....
.L_28:
        /*0044*/ 	.word	0xffffffff


	//   ....[1]....
        /*0048*/ 	.word	0xffffffff


	//   ....[2]....
        /*004c*/ 	.word	0xffffffff


	//   ....[3]....
        /*0050*/ 	.word	0xffffffff


	//   ....[4]....
        /*0054*/ 	.word	0xffffffff


	//----- nvinfo : EIATTR_COOP_GROUP_INSTR_OFFSETS
	.align		4
.L_29:
        /*0058*/ 	.byte	0x04, 0x28
        /*005a*/ 	.short	(.L_31 - .L_30)


	//   ....[0]....
.L_30:
        /*005c*/ 	.word	0x00000060


	//   ....[1]....
        /*0060*/ 	.word	0x00000070


	//   ....[2]....
        /*0064*/ 	.word	0x00000130


	//   ....[3]....
        /*0068*/ 	.word	0x00000390


	//   ....[4]....
        /*006c*/ 	.word	0x00001040


	//----- nvinfo : EIATTR_REG_RECONFIG
	.align		4
.L_31:
        /*0070*/ 	.byte	0x01, 0x54
	.zero		2


	//----- nvinfo : EIATTR_SYSCALL_OFFSETS
	.align		4
        /*0074*/ 	.byte	0x04, 0x46
        /*0076*/ 	.short	(.L_33 - .L_32)


	//   ....[0]....
.L_32:
        /*0078*/ 	.word	0x00001200


	//----- nvinfo : EIATTR_MBARRIER_INSTR_OFFSETS
	.align		4
.L_33:
        /*007c*/ 	.byte	0x04, 0x39
        /*007e*/ 	.short	(.L_35 - .L_34)


	//   ....[0]....
.L_34:
        /*0080*/ 	.word	0x00000250
        /*0084*/ 	.word	0x000000ff
        /*0088*/ 	.word	0x00000000
        /*008c*/ 	.short	0x0100
        /*008e*/ 	.byte	0x08
	.zero		1


	//   ....[1]....
        /*0090*/ 	.word	0x00000260
        /*0094*/ 	.word	0x000000ff
        /*0098*/ 	.word	0x00000048
        /*009c*/ 	.short	0x0100
        /*009e*/ 	.byte	0x08
	.zero		1


	//   ....[2]....
        /*00a0*/ 	.word	0x00000270
        /*00a4*/ 	.word	0x000000ff
        /*00a8*/ 	.word	0x00000008
        /*00ac*/ 	.short	0x0100
        /*00ae*/ 	.byte	0x08
	.zero		1


	//   ....[3]....
        /*00b0*/ 	.word	0x00000280
        /*00b4*/ 	.word	0x000000ff
        /*00b8*/ 	.word	0x00000050
        /*00bc*/ 	.short	0x0100
        /*00be*/ 	.byte	0x08
	.zero		1


	//   ....[4]....
        /*00c0*/ 	.word	0x00000290
        /*00c4*/ 	.word	0x000000ff
        /*00c8*/ 	.word	0x00000010
        /*00cc*/ 	.short	0x0100
        /*00ce*/ 	.byte	0x08
	.zero		1


	//   ....[5]....
        /*00d0*/ 	.word	0x000002a0
        /*00d4*/ 	.word	0x000000ff
        /*00d8*/ 	.word	0x00000058
        /*00dc*/ 	.short	0x0100
        /*00de*/ 	.byte	0x08
	.zero		1


	//   ....[6]....
        /*00e0*/ 	.word	0x000002b0
        /*00e4*/ 	.word	0x000000ff
        /*00e8*/ 	.word	0x00000018
        /*00ec*/ 	.short	0x0100
        /*00ee*/ 	.byte	0x08
	.zero		1


	//   ....[7]....
        /*00f0*/ 	.word	0x000002c0
        /*00f4*/ 	.word	0x000000ff
        /*00f8*/ 	.word	0x00000060
        /*00fc*/ 	.short	0x0100
        /*00fe*/ 	.byte	0x08
	.zero		1


	//   ....[8]....
        /*0100*/ 	.word	0x000002d0
        /*0104*/ 	.word	0x000000ff
        /*0108*/ 	.word	0x00000020
        /*010c*/ 	.short	0x0100
        /*010e*/ 	.byte	0x08
	.zero		1


	//   ....[9]....
        /*0110*/ 	.word	0x000002e0
        /*0114*/ 	.word	0x000000ff
        /*0118*/ 	.word	0x00000068
        /*011c*/ 	.short	0x0100
        /*011e*/ 	.byte	0x08
	.zero		1


	//   ....[10]....
        /*0120*/ 	.word	0x000002f0
        /*0124*/ 	.word	0x000000ff
        /*0128*/ 	.word	0x00000028
        /*012c*/ 	.short	0x0100
        /*012e*/ 	.byte	0x08
	.zero		1


	//   ....[11]....
        /*0130*/ 	.word	0x00000300
        /*0134*/ 	.word	0x000000ff
        /*0138*/ 	.word	0x00000070
        /*013c*/ 	.short	0x0100
        /*013e*/ 	.byte	0x08
	.zero		1


	//   ....[12]....
        /*0140*/ 	.word	0x00000310
        /*0144*/ 	.word	0x000000ff
        /*0148*/ 	.word	0x00000030
        /*014c*/ 	.short	0x0100
        /*014e*/ 	.byte	0x08
	.zero		1


	//   ....[13]....
        /*0150*/ 	.word	0x00000320
        /*0154*/ 	.word	0x000000ff
        /*0158*/ 	.word	0x00000078
        /*015c*/ 	.short	0x0100
        /*015e*/ 	.byte	0x08
	.zero		1


	//   ....[14]....
        /*0160*/ 	.word	0x00000330
        /*0164*/ 	.word	0x000000ff
        /*0168*/ 	.word	0x00000038
        /*016c*/ 	.short	0x0100
        /*016e*/ 	.byte	0x08
	.zero		1


	//   ....[15]....
        /*0170*/ 	.word	0x00000340
        /*0174*/ 	.word	0x000000ff
        /*0178*/ 	.word	0x00000080
        /*017c*/ 	.short	0x0100
        /*017e*/ 	.byte	0x08
	.zero		1


	//   ....[16]....
        /*0180*/ 	.word	0x00000350
        /*0184*/ 	.word	0x000000ff
        /*0188*/ 	.word	0x00000040
        /*018c*/ 	.short	0x0100
        /*018e*/ 	.byte	0x08
	.zero		1


	//   ....[17]....
        /*0190*/ 	.word	0x00000360
        /*0194*/ 	.word	0x000000ff
        /*0198*/ 	.word	0x00000088
        /*019c*/ 	.short	0x0100
        /*019e*/ 	.byte	0x08
	.zero		1


	//   ....[18]....
        /*01a0*/ 	.word	0x00000600
        /*01a4*/ 	.word	0x000000ff
        /*01a8*/ 	.word	0x000000a0
        /*01ac*/ 	.short	0x0100
        /*01ae*/ 	.byte	0x06
	.zero		1


	//   ....[19]....
        /*01b0*/ 	.word	0x00000660
        /*01b4*/ 	.word	0x000000ff
        /*01b8*/ 	.word	0x000000a8
        /*01bc*/ 	.short	0x0100
        /*01be*/ 	.byte	0x06
	.zero		1


	//   ....[20]....
        /*01c0*/ 	.word	0x00001280
        /*01c4*/ 	.word	0x00000003
        /*01c8*/ 	.word	0x00000000
        /*01cc*/ 	.short	0x010a
        /*01ce*/ 	.byte	0x3f
	.zero		1


	//   ....[21]....
        /*01d0*/ 	.word	0x000012c0
        /*01d4*/ 	.word	0x00000003
        /*01d8*/ 	.word	0x00000000
        /*01dc*/ 	.short	0x010a
        /*01de*/ 	.byte	0x3f
	.zero		1


	//   ....[22]....
        /*01e0*/ 	.word	0x00001620
        /*01e4*/ 	.word	0x000000ff
        /*01e8*/ 	.word	0x00000000
        /*01ec*/ 	.short	0x010a
        /*01ee*/ 	.byte	0x08
	.zero		1


	//   ....[23]....
        /*01f0*/ 	.word	0x00001660
        /*01f4*/ 	.word	0x000000ff
        /*01f8*/ 	.word	0x00000000
        /*01fc*/ 	.short	0x010a
        /*01fe*/ 	.byte	0x08
	.zero		1


	//   ....[24]....
        /*0200*/ 	.word	0x00001880
        /*0204*/ 	.word	0x000000ff
        /*0208*/ 	.word	0x00000000
        /*020c*/ 	.short	0x0101
        /*020e*/ 	.byte	0x08
	.zero		1


	//   ....[25]....
        /*0210*/ 	.word	0x00001a80
        /*0214*/ 	.word	0x000000ff
        /*0218*/ 	.word	0x00000000
        /*021c*/ 	.short	0x0101
        /*021e*/ 	.byte	0x06
	.zero		1


	//   ....[26]....
        /*0220*/ 	.word	0x0000b350
        /*0224*/ 	.word	0x0000000e
        /*0228*/ 	.word	0x00000048
        /*022c*/ 	.short	0x010a
        /*022e*/ 	.byte	0x3f
	.zero		1


	//   ....[27]....
        /*0230*/ 	.word	0x0000b730
        /*0234*/ 	.word	0x00000006
        /*0238*/ 	.word	0x000000a8
        /*023c*/ 	.short	0x0101
        /*023e*/ 	.byte	0x3f
	.zero		1


	//   ....[28]....
        /*0240*/ 	.word	0x0000be60
        /*0244*/ 	.word	0x00000007
        /*0248*/ 	.word	0x00000000
        /*024c*/ 	.short	0x010a
        /*024e*/ 	.byte	0x3f
	.zero		1


	//   ....[29]....
        /*0250*/ 	.word	0x0000bee0
        /*0254*/ 	.word	0x00000009
        /*0258*/ 	.word	0x00000000
        /*025c*/ 	.short	0x010a
        /*025e*/ 	.byte	0x3f
	.zero		1


	//   ....[30]....
        /*0260*/ 	.word	0x0000bf70
        /*0264*/ 	.word	0x00000006
        /*0268*/ 	.word	0x00000000
        /*026c*/ 	.short	0x010a
        /*026e*/ 	.byte	0x3f
	.zero		1


	//   ....[31]....
        /*0270*/ 	.word	0x0000c000
        /*0274*/ 	.word	0x00000009
        /*0278*/ 	.word	0x00000000
        /*027c*/ 	.short	0x010a
        /*027e*/ 	.byte	0x3f
	.zero		1


	//   ....[32]....
        /*0280*/ 	.word	0x0000c090
        /*0284*/ 	.word	0x00000006
        /*0288*/ 	.word	0x00000000
        /*028c*/ 	.short	0x010a
        /*028e*/ 	.byte	0x3f
	.zero		1


	//   ....[33]....
        /*0290*/ 	.word	0x0000c120
        /*0294*/ 	.word	0x00000009
        /*0298*/ 	.word	0x00000000
        /*029c*/ 	.short	0x010a
        /*029e*/ 	.byte	0x3f
	.zero		1


	//   ....[34]....
        /*02a0*/ 	.word	0x0000c1b0
        /*02a4*/ 	.word	0x00000006
        /*02a8*/ 	.word	0x00000000
        /*02ac*/ 	.short	0x010a
        /*02ae*/ 	.byte	0x3f
	.zero		1


	//   ....[35]....
        /*02b0*/ 	.word	0x0000c240
        /*02b4*/ 	.word	0x00000009
        /*02b8*/ 	.word	0x00000000
        /*02bc*/ 	.short	0x010a
        /*02be*/ 	.byte	0x3f
	.zero		1


	//   ....[36]....
        /*02c0*/ 	.word	0x0000c2d0
        /*02c4*/ 	.word	0x00000003
        /*02c8*/ 	.word	0x00000000
        /*02cc*/ 	.short	0x010a
        /*02ce*/ 	.byte	0x3f
	.zero		1


	//   ....[37]....
        /*02d0*/ 	.word	0x0000c330
        /*02d4*/ 	.word	0x00000003
        /*02d8*/ 	.word	0x00000000
        /*02dc*/ 	.short	0x010a
        /*02de*/ 	.byte	0x3f
	.zero		1


	//   ....[38]....
        /*02e0*/ 	.word	0x0000c390
        /*02e4*/ 	.word	0x00000004
        /*02e8*/ 	.word	0x00000000
        /*02ec*/ 	.short	0x010a
        /*02ee*/ 	.byte	0x3f
	.zero		1


	//   ....[39]....
        /*02f0*/ 	.word	0x0000c460
        /*02f4*/ 	.word	0x0000000e
        /*02f8*/ 	.word	0x00000048
        /*02fc*/ 	.short	0x010a
        /*02fe*/ 	.byte	0x3f
	.zero		1


	//   ....[40]....
        /*0300*/ 	.word	0x0000c530
        /*0304*/ 	.word	0x00000007
        /*0308*/ 	.word	0x00000000
        /*030c*/ 	.short	0x010a
        /*030e*/ 	.byte	0x3f
	.zero		1


	//   ....[41]....
        /*0310*/ 	.word	0x0000c580
        /*0314*/ 	.word	0x00000009
        /*0318*/ 	.word	0x00000000
        /*031c*/ 	.short	0x010a
        /*031e*/ 	.byte	0x3f
	.zero		1


	//   ....[42]....
        /*0320*/ 	.word	0x0000c5d0
        /*0324*/ 	.word	0x00000006
        /*0328*/ 	.word	0x00000000
        /*032c*/ 	.short	0x010a
        /*032e*/ 	.byte	0x3f
	.zero		1


	//   ....[43]....
        /*0330*/ 	.word	0x0000c620
        /*0334*/ 	.word	0x00000009
        /*0338*/ 	.word	0x00000000
        /*033c*/ 	.short	0x010a
        /*033e*/ 	.byte	0x3f
	.zero		1


	//   ....[44]....
        /*0340*/ 	.word	0x0000c670
        /*0344*/ 	.word	0x00000006
        /*0348*/ 	.word	0x00000000
        /*034c*/ 	.short	0x010a
        /*034e*/ 	.byte	0x3f
	.zero		1


	//   ....[45]....
        /*0350*/ 	.word	0x0000c6c0
        /*0354*/ 	.word	0x00000009
        /*0358*/ 	.word	0x00000000
        /*035c*/ 	.short	0x010a
        /*035e*/ 	.byte	0x3f
	.zero		1


	//   ....[46]....
        /*0360*/ 	.word	0x0000c710
        /*0364*/ 	.word	0x00000006
        /*0368*/ 	.word	0x00000000
        /*036c*/ 	.short	0x010a
        /*036e*/ 	.byte	0x3f
	.zero		1


	//   ....[47]....
        /*0370*/ 	.word	0x0000c760
        /*0374*/ 	.word	0x00000009
        /*0378*/ 	.word	0x00000000
        /*037c*/ 	.short	0x010a
        /*037e*/ 	.byte	0x3f
	.zero		1


	//----- nvinfo : EIATTR_NUM_MBARRIERS
	.align		4
.L_35:
        /*0380*/ 	.byte	0x03, 0x38
        /*0382*/ 	.short	0x0014


	//----- nvinfo : EIATTR_EXIT_INSTR_OFFSETS
	.align		4
        /*0384*/ 	.byte	0x04, 0x1c
        /*0386*/ 	.short	(.L_37 - .L_36)


	//   ....[0]....
.L_36:
        /*0388*/ 	.word	0x000006b0


	//   ....[1]....
        /*038c*/ 	.word	0x00000f70


	//   ....[2]....
        /*0390*/ 	.word	0x0000a9a0


	//   ....[3]....
        /*0394*/ 	.word	0x0000afd0


	//   ....[4]....
        /*0398*/ 	.word	0x0000c320


	//----- nvinfo : EIATTR_MAX_THREADS
	.align		4
.L_37:
        /*039c*/ 	.byte	0x04, 0x05
        /*039e*/ 	.short	(.L_39 - .L_38)
.L_38:
        /*03a0*/ 	.word	0x00000180
        /*03a4*/ 	.word	0x00000001
        /*03a8*/ 	.word	0x00000001


	//----- nvinfo : EIATTR_CRS_STACK_SIZE
	.align		4
.L_39:
        /*03ac*/ 	.byte	0x04, 0x1e
        /*03ae*/ 	.short	(.L_41 - .L_40)
.L_40:
        /*03b0*/ 	.word	0x00000000


	//----- nvinfo : EIATTR_CBANK_PARAM_SIZE
	.align		4
.L_41:
        /*03b4*/ 	.byte	0x03, 0x19
        /*03b6*/ 	.short	0x0470


	//----- nvinfo : EIATTR_PARAM_CBANK
	.align		4
        /*03b8*/ 	.byte	0x04, 0x0a
        /*03ba*/ 	.short	(.L_43 - .L_42)
	.align		4
.L_42:
        /*03bc*/ 	.word	index@(.nv.constant0._ZN7cutlass13device_kernelINS_4gemm6kernel13GemmUniversalIN4cute5tupleIJiiiiEEENS1_10collective13CollectiveMmaINS1_34MainloopSm90TmaGmmaWarpSpecializedILi9ENS5_IJNS4_1CILi1EEESB_SB_EEENS1_35KernelTmaWarpSpecializedCooperativeEEENS5_IJNSA_ILi256EEENSA_ILi128EEENSA_ILi32EEEEEENS_10bfloat16_tENS5_IJlSB_lEEESJ_NS5_IJSB_llEEENS4_8TiledMMAINS4_8MMA_AtomIJNS4_4SM904GMMA28MMA_64x128x16_F32BF16BF16_SSILNSP_5MajorE0ELSR_1ELNSP_7ScaleInE1ELSS_1EEEEEENS4_6LayoutINS5_IJNSA_ILi2EEESB_SB_EEENS5_IJSB_NSA_ILi0EEESY_EEEEENS5_IJNS4_10UnderscoreES11_S11_EEEEENS4_13SM90_TMA_LOADENS4_14ComposedLayoutINS4_7SwizzleILi2ELi4ELi3EEENS4_18smem_ptr_flag_bitsILi16EEENSV_INS5_IJNSA_ILi8EEESH_EEENS5_IJSH_SB_EEEEEEEvNS4_8identityES14_NS15_INS16_ILi3ELi4ELi3EEES19_NSV_INS5_IJNSA_ILi64EEES1A_EEENS5_IJSB_S1H_EEEEEEEvS1F_EENS_8epilogue10collective6detail29Sm90TmaWarpSpecializedAdapterINS1O_15DefaultEpilogueISJ_SK_SK_NS1N_6thread17LinearCombinationISJ_Li1EffLNS1S_9ScaleType4KindE0ELNS_15FloatRoundStyleE2ESJ_EENS1_15EpilogueDefaultEEEEEvvEEEEvNT_6ParamsE)
        /*03c0*/ 	.short	0x0210
        /*03c2*/ 	.short	0x0470


	//----- nvinfo : EIATTR_SW_WAR
	.align		4
.L_43:
        /*03c4*/ 	.byte	0x04, 0x36
        /*03c6*/ 	.short	(.L_45 - .L_44)
.L_44:
        /*03c8*/ 	.word	0x00000008
.L_45:


//--------------------- .nv.callgraph             --------------------------
	.section	.nv.callgraph,"",@"SHT_CUDA_CALLGRAPH"
	.align	4
	.sectionentsize	8
	.align		4
        /*0000*/ 	.word	0x00000000
	.align		4
        /*0004*/ 	.word	0xffffffff
	.align		4
        /*0008*/ 	.word	index@(_ZN7cutlass13device_kernelINS_4gemm6kernel13GemmUniversalIN4cute5tupleIJiiiiEEENS1_10collective13CollectiveMmaINS1_34MainloopSm90TmaGmmaWarpSpecializedILi9ENS5_IJNS4_1CILi1EEESB_SB_EEENS1_35KernelTmaWarpSpecializedCooperativeEEENS5_IJNSA_ILi256EEENSA_ILi128EEENSA_ILi32EEEEEENS_10bfloat16_tENS5_IJlSB_lEEESJ_NS5_IJSB_llEEENS4_8TiledMMAINS4_8MMA_AtomIJNS4_4SM904GMMA28MMA_64x128x16_F32BF16BF16_SSILNSP_5MajorE0ELSR_1ELNSP_7ScaleInE1ELSS_1EEEEEENS4_6LayoutINS5_IJNSA_ILi2EEESB_SB_EEENS5_IJSB_NSA_ILi0EEESY_EEEEENS5_IJNS4_10UnderscoreES11_S11_EEEEENS4_13SM90_TMA_LOADENS4_14ComposedLayoutINS4_7SwizzleILi2ELi4ELi3EEENS4_18smem_ptr_flag_bitsILi16EEENSV_INS5_IJNSA_ILi8EEESH_EEENS5_IJSH_SB_EEEEEEEvNS4_8identityES14_NS15_INS16_ILi3ELi4ELi3EEES19_NSV_INS5_IJNSA_ILi64EEES1A_EEENS5_IJSB_S1H_EEEEEEEvS1F_EENS_8epilogue10collective6detail29Sm90TmaWarpSpecializedAdapterINS1O_15DefaultEpilogueISJ_SK_SK_NS1N_6thread17LinearCombinationISJ_Li1EffLNS1S_9ScaleType4KindE0ELNS_15FloatRoundStyleE2ESJ_EENS1_15EpilogueDefaultEEEEEvvEEEEvNT_6ParamsE)
	.align		4
        /*000c*/ 	.word	index@(__assertfail)
	.align		4
        /*0010*/ 	.word	0x00000000
	.align		4
        /*0014*/ 	.word	0xfffffffe
	.align		4
        /*0018*/ 	.word	0x00000000
	.align		4
        /*001c*/ 	.word	0xfffffffd
	.align		4
        /*0020*/ 	.word	0x00000000
	.align		4
        /*0024*/ 	.word	0xfffffffc


//--------------------- .nv.constant4             --------------------------
	.section	.nv.constant4,"a",@progbits
	.align	8
	.align		8
.nv.constant4:
        /*0000*/ 	.dword	__assertfail
	.align		8
        /*0008*/ 	.dword	__unnamed_1
	.align		8
        /*0010*/ 	.dword	_ZN40_INTERNAL_70abe463_4_k_cu_82428e95_164844cuda3std3__45__cpo5beginE
	.align		8
        /*0018*/ 	.dword	_ZN40_INTERNAL_70abe463_4_k_cu_82428e95_164844cuda3std3__45__cpo3endE
	.align		8
        /*0020*/ 	.dword	_ZN40_INTERNAL_70abe463_4_k_cu_82428e95_164844cuda3std3__45__cpo6cbeginE
	.align		8
        /*0028*/ 	.dword	_ZN40_INTERNAL_70abe463_4_k_cu_82428e95_164844cuda3std3__45__cpo4cendE
	.align		8
        /*0030*/ 	.dword	_ZN40_INTERNAL_70abe463_4_k_cu_82428e95_164844cuda3std3__442_GLOBAL__N__70abe463_4_k_cu_82428e95_164846ignoreE
	.align		8
        /*0038*/ 	.dword	_ZN40_INTERNAL_70abe463_4_k_cu_82428e95_164844cuda3std3__419piecewise_constructE
	.align		8
        /*0040*/ 	.dword	_ZN40_INTERNAL_70abe463_4_k_cu_82428e95_164844cuda3std3__48in_placeE
	.align		8
        /*0048*/ 	.dword	_ZN40_INTERNAL_70abe463_4_k_cu_82428e95_164844cuda3std6ranges3__45__cpo4swapE
	.align		8
        /*0050*/ 	.dword	_ZN40_INTERNAL_70abe463_4_k_cu_82428e95_164844cuda3std6ranges3__45__cpo9iter_moveE
	.align		8
        /*0058*/ 	.dword	_ZN40_INTERNAL_70abe463_4_k_cu_82428e95_164844cute7productE
	.align		8
        /*0060*/ 	.dword	_ZN40_INTERNAL_70abe463_4_k_cu_82428e95_164844cute1_E
	.align		8
        /*0068*/ 	.dword	$str$22
	.align		8
        /*0070*/ 	.dword	$str$23


//--------------------- .text._ZN7cutlass13device_kernelINS_4gemm6kernel13GemmUniversalIN4cute5tupleIJiiiiEEENS1_10collective13CollectiveMmaINS1_34MainloopSm90TmaGmmaWarpSpecializedILi9ENS5_IJNS4_1CILi1EEESB_SB_EEENS1_35KernelTmaWarpSpecializedCooperativeEEENS5_IJNSA_ILi256EEENSA_ILi128EEENSA_ILi32EEEEEENS_10bfloat16_tENS5_IJlSB_lEEESJ_NS5_IJSB_llEEENS4_8TiledMMAINS4_8MMA_AtomIJNS4_4SM904GMMA28MMA_64x128x16_F32BF16BF16_SSILNSP_5MajorE0ELSR_1ELNSP_7ScaleInE1ELSS_1EEEEEENS4_6LayoutINS5_IJNSA_ILi2EEESB_SB_EEENS5_IJSB_NSA_ILi0EEESY_EEEEENS5_IJNS4_10UnderscoreES11_S11_EEEEENS4_13SM90_TMA_LOADENS4_14ComposedLayoutINS4_7SwizzleILi2ELi4ELi3EEENS4_18smem_ptr_flag_bitsILi16EEENSV_INS5_IJNSA_ILi8EEESH_EEENS5_IJSH_SB_EEEEEEEvNS4_8identityES14_NS15_INS16_ILi3ELi4ELi3EEES19_NSV_INS5_IJNSA_ILi64EEES1A_EEENS5_IJSB_S1H_EEEEEEEvS1F_EENS_8epilogue10collective6detail29Sm90TmaWarpSpecializedAdapterINS1O_15DefaultEpilogueISJ_SK_SK_NS1N_6thread17LinearCombinationISJ_Li1EffLNS1S_9ScaleType4KindE0ELNS_15FloatRoundStyleE2ESJ_EENS1_15EpilogueDefaultEEEEEvvEEEEvNT_6ParamsE --------------------------
	.section	.text._ZN7cutlass13device_kernelINS_4gemm6kernel13GemmUniversalIN4cute5tupleIJiiiiEEENS1_10collective13CollectiveMmaINS1_34MainloopSm90TmaGmmaWarpSpecializedILi9ENS5_IJNS4_1CILi1EEESB_SB_EEENS1_35KernelTmaWarpSpecializedCooperativeEEENS5_IJNSA_ILi256EEENSA_ILi128EEENSA_ILi32EEEEEENS_10bfloat16_tENS5_IJlSB_lEEESJ_NS5_IJSB_llEEENS4_8TiledMMAINS4_8MMA_AtomIJNS4_4SM904GMMA28MMA_64x128x16_F32BF16BF16_SSILNSP_5MajorE0ELSR_1ELNSP_7ScaleInE1ELSS_1EEEEEENS4_6LayoutINS5_IJNSA_ILi2EEESB_SB_EEENS5_IJSB_NSA_ILi0EEESY_EEEEENS5_IJNS4_10UnderscoreES11_S11_EEEEENS4_13SM90_TMA_LOADENS4_14ComposedLayoutINS4_7SwizzleILi2ELi4ELi3EEENS4_18smem_ptr_flag_bitsILi16EEENSV_INS5_IJNSA_ILi8EEESH_EEENS5_IJSH_SB_EEEEEEEvNS4_8identityES14_NS15_INS16_ILi3ELi4ELi3EEES19_NSV_INS5_IJNSA_ILi64EEES1A_EEENS5_IJSB_S1H_EEEEEEEvS1F_EENS_8epilogue10collective6detail29Sm90TmaWarpSpecializedAdapterINS1O_15DefaultEpilogueISJ_SK_SK_NS1N_6thread17LinearCombinationISJ_Li1EffLNS1S_9ScaleType4KindE0ELNS_15FloatRoundStyleE2ESJ_EENS1_15EpilogueDefaultEEEEEvvEEEEvNT_6ParamsE,"ax",@progbits
	.align	128
.text._ZN7cutlass13device_kernelINS_4gemm6kernel13GemmUniversalIN4cute5tupleIJiiiiEEENS1_10collective13CollectiveMmaINS1_34MainloopSm90TmaGmmaWarpSpecializedILi9ENS5_IJNS4_1CILi1EEESB_SB_EEENS1_35KernelTmaWarpSpecializedCooperativeEEENS5_IJNSA_ILi256EEENSA_ILi128EEENSA_ILi32EEEEEENS_10bfloat16_tENS5_IJlSB_lEEESJ_NS5_IJSB_llEEENS4_8TiledMMAINS4_8MMA_AtomIJNS4_4SM904GMMA28MMA_64x128x16_F32BF16BF16_SSILNSP_5MajorE0ELSR_1ELNSP_7ScaleInE1ELSS_1EEEEEENS4_6LayoutINS5_IJNSA_ILi2EEESB_SB_EEENS5_IJSB_NSA_ILi0EEESY_EEEEENS5_IJNS4_10UnderscoreES11_S11_EEEEENS4_13SM90_TMA_LOADENS4_14ComposedLayoutINS4_7SwizzleILi2ELi4ELi3EEENS4_18smem_ptr_flag_bitsILi16EEENSV_INS5_IJNSA_ILi8EEESH_EEENS5_IJSH_SB_EEEEEEEvNS4_8identityES14_NS15_INS16_ILi3ELi4ELi3EEES19_NSV_INS5_IJNSA_ILi64EEES1A_EEENS5_IJSB_S1H_EEEEEEEvS1F_EENS_8epilogue10collective6detail29Sm90TmaWarpSpecializedAdapterINS1O_15DefaultEpilogueISJ_SK_SK_NS1N_6thread17LinearCombinationISJ_Li1EffLNS1S_9ScaleType4KindE0ELNS_15FloatRoundStyleE2ESJ_EENS1_15EpilogueDefaultEEEEEvvEEEEvNT_6ParamsE:
        .type           _ZN7cutlass13device_kernelINS_4gemm6kernel13GemmUniversalIN4cute5tupleIJiiiiEEENS1_10collective13CollectiveMmaINS1_34MainloopSm90TmaGmmaWarpSpecializedILi9ENS5_IJNS4_1CILi1EEESB_SB_EEENS1_35KernelTmaWarpSpecializedCooperativeEEENS5_IJNSA_ILi256EEENSA_ILi128EEENSA_ILi32EEEEEENS_10bfloat16_tENS5_IJlSB_lEEESJ_NS5_IJSB_llEEENS4_8TiledMMAINS4_8MMA_AtomIJNS4_4SM904GMMA28MMA_64x128x16_F32BF16BF16_SSILNSP_5MajorE0ELSR_1ELNSP_7ScaleInE1ELSS_1EEEEEENS4_6LayoutINS5_IJNSA_ILi2EEESB_SB_EEENS5_IJSB_NSA_ILi0EEESY_EEEEENS5_IJNS4_10UnderscoreES11_S11_EEEEENS4_13SM90_TMA_LOADENS4_14ComposedLayoutINS4_7SwizzleILi2ELi4ELi3EEENS4_18smem_ptr_flag_bitsILi16EEENSV_INS5_IJNSA_ILi8EEESH_EEENS5_IJSH_SB_EEEEEEEvNS4_8identityES14_NS15_INS16_ILi3ELi4ELi3EEES19_NSV_INS5_IJNSA_ILi64EEES1A_EEENS5_IJSB_S1H_EEEEEEEvS1F_EENS_8epilogue10collective6detail29Sm90TmaWarpSpecializedAdapterINS1O_15DefaultEpilogueISJ_SK_SK_NS1N_6thread17LinearCombinationISJ_Li1EffLNS1S_9ScaleType4KindE0ELNS_15FloatRoundStyleE2ESJ_EENS1_15EpilogueDefaultEEEEEvvEEEEvNT_6ParamsE,@function
        .size           _ZN7cutlass13device_kernelINS_4gemm6kernel13GemmUniversalIN4cute5tupleIJiiiiEEENS1_10collective13CollectiveMmaINS1_34MainloopSm90TmaGmmaWarpSpecializedILi9ENS5_IJNS4_1CILi1EEESB_SB_EEENS1_35KernelTmaWarpSpecializedCooperativeEEENS5_IJNSA_ILi256EEENSA_ILi128EEENSA_ILi32EEEEEENS_10bfloat16_tENS5_IJlSB_lEEESJ_NS5_IJSB_llEEENS4_8TiledMMAINS4_8MMA_AtomIJNS4_4SM904GMMA28MMA_64x128x16_F32BF16BF16_SSILNSP_5MajorE0ELSR_1ELNSP_7ScaleInE1ELSS_1EEEEEENS4_6LayoutINS5_IJNSA_ILi2EEESB_SB_EEENS5_IJSB_NSA_ILi0EEESY_EEEEENS5_IJNS4_10UnderscoreES11_S11_EEEEENS4_13SM90_TMA_LOADENS4_14ComposedLayoutINS4_7SwizzleILi2ELi4ELi3EEENS4_18smem_ptr_flag_bitsILi16EEENSV_INS5_IJNSA_ILi8EEESH_EEENS5_IJSH_SB_EEEEEEEvNS4_8identityES14_NS15_INS16_ILi3ELi4ELi3EEES19_NSV_INS5_IJNSA_ILi64EEES1A_EEENS5_IJSB_S1H_EEEEEEEvS1F_EENS_8epilogue10collective6detail29Sm90TmaWarpSpecializedAdapterINS1O_15DefaultEpilogueISJ_SK_SK_NS1N_6thread17LinearCombinationISJ_Li1EffLNS1S_9ScaleType4KindE0ELNS_15FloatRoundStyleE2ESJ_EENS1_15EpilogueDefaultEEEEEvvEEEEvNT_6ParamsE,(.L_x_331 - _ZN7cutlass13device_kernelINS_4gemm6kernel13GemmUniversalIN4cute5tupleIJiiiiEEENS1_10collective13CollectiveMmaINS1_34MainloopSm90TmaGmmaWarpSpecializedILi9ENS5_IJNS4_1CILi1EEESB_SB_EEENS1_35KernelTmaWarpSpecializedCooperativeEEENS5_IJNSA_ILi256EEENSA_ILi128EEENSA_ILi32EEEEEENS_10bfloat16_tENS5_IJlSB_lEEESJ_NS5_IJSB_llEEENS4_8TiledMMAINS4_8MMA_AtomIJNS4_4SM904GMMA28MMA_64x128x16_F32BF16BF16_SSILNSP_5MajorE0ELSR_1ELNSP_7ScaleInE1ELSS_1EEEEEENS4_6LayoutINS5_IJNSA_ILi2EEESB_SB_EEENS5_IJSB_NSA_ILi0EEESY_EEEEENS5_IJNS4_10UnderscoreES11_S11_EEEEENS4_13SM90_TMA_LOADENS4_14ComposedLayoutINS4_7SwizzleILi2ELi4ELi3EEENS4_18smem_ptr_flag_bitsILi16EEENSV_INS5_IJNSA_ILi8EEESH_EEENS5_IJSH_SB_EEEEEEEvNS4_8identityES14_NS15_INS16_ILi3ELi4ELi3EEES19_NSV_INS5_IJNSA_ILi64EEES1A_EEENS5_IJSB_S1H_EEEEEEEvS1F_EENS_8epilogue10collective6detail29Sm90TmaWarpSpecializedAdapterINS1O_15DefaultEpilogueISJ_SK_SK_NS1N_6thread17LinearCombinationISJ_Li1EffLNS1S_9ScaleType4KindE0ELNS_15FloatRoundStyleE2ESJ_EENS1_15EpilogueDefaultEEEEEvvEEEEvNT_6ParamsE)
        .other          _ZN7cutlass13device_kernelINS_4gemm6kernel13GemmUniversalIN4cute5tupleIJiiiiEEENS1_10collective13CollectiveMmaINS1_34MainloopSm90TmaGmmaWarpSpecializedILi9ENS5_IJNS4_1CILi1EEESB_SB_EEENS1_35KernelTmaWarpSpecializedCooperativeEEENS5_IJNSA_ILi256EEENSA_ILi128EEENSA_ILi32EEEEEENS_10bfloat16_tENS5_IJlSB_lEEESJ_NS5_IJSB_llEEENS4_8TiledMMAINS4_8MMA_AtomIJNS4_4SM904GMMA28MMA_64x128x16_F32BF16BF16_SSILNSP_5MajorE0ELSR_1ELNSP_7ScaleInE1ELSS_1EEEEEENS4_6LayoutINS5_IJNSA_ILi2EEESB_SB_EEENS5_IJSB_NSA_ILi0EEESY_EEEEENS5_IJNS4_10UnderscoreES11_S11_EEEEENS4_13SM90_TMA_LOADENS4_14ComposedLayoutINS4_7SwizzleILi2ELi4ELi3EEENS4_18smem_ptr_flag_bitsILi16EEENSV_INS5_IJNSA_ILi8EEESH_EEENS5_IJSH_SB_EEEEEEEvNS4_8identityES14_NS15_INS16_ILi3ELi4ELi3EEES19_NSV_INS5_IJNSA_ILi64EEES1A_EEENS5_IJSB_S1H_EEEEEEEvS1F_EENS_8epilogue10collective6detail29Sm90TmaWarpSpecializedAdapterINS1O_15DefaultEpilogueISJ_SK_SK_NS1N_6thread17LinearCombinationISJ_Li1EffLNS1S_9ScaleType4KindE0ELNS_15FloatRoundStyleE2ESJ_EENS1_15EpilogueDefaultEEEEEvvEEEEvNT_6ParamsE,@"STO_CUDA_ENTRY STV_DEFAULT"
_ZN7cutlass13device_kernelINS_4gemm6kernel13GemmUniversalIN4cute5tupleIJiiiiEEENS1_10collective13CollectiveMmaINS1_34MainloopSm90TmaGmmaWarpSpecializedILi9ENS5_IJNS4_1CILi1EEESB_SB_EEENS1_35KernelTmaWarpSpecializedCooperativeEEENS5_IJNSA_ILi256EEENSA_ILi128EEENSA_ILi32EEEEEENS_10bfloat16_tENS5_IJlSB_lEEESJ_NS5_IJSB_llEEENS4_8TiledMMAINS4_8MMA_AtomIJNS4_4SM904GMMA28MMA_64x128x16_F32BF16BF16_SSILNSP_5MajorE0ELSR_1ELNSP_7ScaleInE1ELSS_1EEEEEENS4_6LayoutINS5_IJNSA_ILi2EEESB_SB_EEENS5_IJSB_NSA_ILi0EEESY_EEEEENS5_IJNS4_10UnderscoreES11_S11_EEEEENS4_13SM90_TMA_LOADENS4_14ComposedLayoutINS4_7SwizzleILi2ELi4ELi3EEENS4_18smem_ptr_flag_bitsILi16EEENSV_INS5_IJNSA_ILi8EEESH_EEENS5_IJSH_SB_EEEEEEEvNS4_8identityES14_NS15_INS16_ILi3ELi4ELi3EEES19_NSV_INS5_IJNSA_ILi64EEES1A_EEENS5_IJSB_S1H_EEEEEEEvS1F_EENS_8epilogue10collective6detail29Sm90TmaWarpSpecializedAdapterINS1O_15DefaultEpilogueISJ_SK_SK_NS1N_6thread17LinearCombinationISJ_Li1EffLNS1S_9ScaleType4KindE0ELNS_15FloatRoundStyleE2ESJ_EENS1_15EpilogueDefaultEEEEEvvEEEEvNT_6ParamsE:
[----:B------:R-:W0:Y:S01]  /*0000*/  LDC R1, c[0x0][0x28] ;  /* 0x00000a00ff017b82 */ /* 0x000e220000000800 */
[----:B------:R-:W1:Y:S01]  /*0010*/  S2R R18, SR_TID.X ;  /* 0x0000000000127919 */ /* 0x000e620000002100 */
[----:B------:R-:W-:Y:S01]  /*0020*/  ELECT P0, URZ, PT ;  /* 0x00000000003f782f */ /* 0x000fe20003800000 */
[----:B------:R-:W-:Y:S01]  /*0030*/  BSSY B0, `(.L_x_0) ;  /* 0x000000f000007945 */ /* 0x000fe20003800000 */
[--C-:B-1----:R-:W-:Y:S02]  /*0040*/  SHF.R.U32.HI R0, RZ, 0x5, R18.reuse ;  /* 0x00000005ff007819 */ /* 0x102fe40000011612 */
[----:B------:R-:W-:-:S03]  /*0050*/  SHF.R.U32.HI R22, RZ, 0x7, R18 ;  /* 0x00000007ff167819 */ /* 0x000fc60000011612 */
[----:B------:R-:W1:Y:S04]  /*0060*/  SHFL.IDX PT, R5, R0, RZ, 0x1f ;  /* 0x00001fff00057589 */ /* 0x000e6800000e0000 */
[----:B------:R2:W3:Y:S01]  /*0070*/  SHFL.IDX PT, R8, R22, RZ, 0x1f ;  /* 0x00001fff16087589 */ /* 0x0004e200000e0000 */
[----:B-1----:R-:W-:-:S13]  /*0080*/  ISETP.NE.OR P0, PT, R5, RZ, !P0 ;  /* 0x000000ff0500720c */ /* 0x002fda0004705670 */
[----:B0-23--:R-:W-:Y:S05]  /*0090*/  @P0 BRA `(.L_x_1) ;  /* 0x0000000000200947 */ /* 0x00dfea0003800000 */
[----:B------:R-:W-:Y:S02]  /*00a0*/  ULDC.64 UR4, c[0x0][0x198] ;  /* 0x0000660000047ab9 */ /* 0x000fe40000000a00 */
[----:B------:R-:W-:Y:S02]  /*00b0*/  UIADD3 UR6, UP0, UR4, 0xf0, URZ ;  /* 0x000000f004067890 */ /* 0x000fe4000ff1e03f */
[----:B------:R-:W-:Y:S02]  /*00c0*/  UIADD3 UR4, UP1, UR4, 0x1f0, URZ ;  /* 0x000001f004047890 */ /* 0x000fe4000ff3e03f */
[----:B------:R-:W-:Y:S02]  /*00d0*/  UIADD3.X UR7, URZ, UR5, URZ, UP0, !UPT ;  /* 0x000000053f077290 */ /* 0x000fe400087fe43f */
[----:B------:R-:W-:-:S07]  /*00e0*/  UIADD3.X UR5, URZ, UR5, URZ, UP1, !UPT ;  /* 0x000000053f057290 */ /* 0x000fce0008ffe43f */
[----:B------:R0:W-:Y:S02]  /*00f0*/  UTMACCTL.PF [UR6] ;  /* 0x00000000060079b9 */ /* 0x0001e40008040000 */
[----:B------:R0:W-:Y:S02]  /*0100*/  UTMACCTL.PF [UR4] ;  /* 0x00000000040079b9 */ /* 0x0001e40008040000 */
[----:B0-----:R-:W-:Y:S01]  /*0110*/  NOP ;  /* 0x0000000000007918 */ /* 0x001fe20000000000 */
.L_x_1:
[----:B------:R-:W-:Y:S05]  /*0120*/  BSYNC B0 ;  /* 0x0000000000007941 */ /* 0x000fea0003800000 */
.L_x_0:
[----:B------:R-:W0:Y:S02]  /*0130*/  SHFL.IDX PT, R2, R0, RZ, 0x1f ;  /* 0x00001fff00027589 */ /* 0x000e2400000e0000 */
[----:B0-----:R-:W-:-:S13]  /*0140*/  ISETP.NE.AND P0, PT, R2, RZ, PT ;  /* 0x000000ff0200720c */ /* 0x001fda0003f05270 */
[----:B------:R-:W-:Y:S05]  /*0150*/  @P0 BRA `(.L_x_2) ;  /* 0x00000000008c0947 */ /* 0x000fea0003800000 */
[----:B------:R-:W-:Y:S01]  /*0160*/  ELECT P0, URZ, PT ;  /* 0x00000000003f782f */ /* 0x000fe20003800000 */
[----:B------:R-:W-:-:S12]  /*0170*/  BSSY B0, `(.L_x_2) ;  /* 0x0000021000007945 */ /* 0x000fd80003800000 */
[----:B------:R-:W-:Y:S05]  /*0180*/  @!P0 BRA `(.L_x_3) ;  /* 0x00000000007c8947 */ /* 0x000fea0003800000 */
[----:B------:R-:W0:Y:S01]  /*0190*/  S2UR UR8, SR_CgaCtaId ;  /* 0x00000000000879c3 */ /* 0x000e220000008800 */
[----:B------:R-:W-:Y:S01]  /*01a0*/  UMOV UR4, 0x400 ;  /* 0x0000040000047882 */ /* 0x000fe20000000000 */
[----:B------:R-:W-:Y:S01]  /*01b0*/  UMOV UR5, 0x1 ;  /* 0x0000000100057882 */ /* 0x000fe20000000000 */
[----:B------:R-:W-:Y:S02]  /*01c0*/  UMOV UR6, 0x100 ;  /* 0x0000010000067882 */ /* 0x000fe40000000000 */
[----:B------:R-:W-:-:S04]  /*01d0*/  UIADD3 UR6, -UR6, 0x100000, URZ ;  /* 0x0010000006067890 */ /* 0x000fc8000fffe13f */
[----:B------:R-:W-:Y:S02]  /*01e0*/  USHF.L.U32 UR7, UR6, 0xb, URZ ;  /* 0x0000000b06077899 */ /* 0x000fe4000800063f */
[----:B------:R-:W-:Y:S02]  /*01f0*/  USHF.L.U32 UR6, UR6, 0x1, URZ ;  /* 0x0000000106067899 */ /* 0x000fe4000800063f */
[----:B0-----:R-:W-:Y:S02]  /*0200*/  ULEA UR8, UR8, UR4, 0x18 ;  /* 0x0000000408087291 */ /* 0x001fe4000f8ec03f */
[----:B------:R-:W-:-:S04]  /*0210*/  UIADD3 UR4, -UR5, 0x100000, URZ ;  /* 0x0010000005047890 */ /* 0x000fc8000fffe13f */
[----:B------:R-:W-:Y:S02]  /*0220*/  USHF.L.U32 UR5, UR4, 0xb, URZ ;  /* 0x0000000b04057899 */ /* 0x000fe4000800063f */
[----:B------:R-:W-:Y:S01]  /*0230*/  USHF.L.U32 UR4, UR4, 0x1, URZ ;  /* 0x0000000104047899 */ /* 0x000fe2000800063f */
[----:B------:R-:W0:Y:S11]  /*0240*/  FENCE.VIEW.ASYNC.S ;  /* 0x00000000000073c6 */ /* 0x000e360000000000 */
[----:B0-----:R0:W1:Y:S01]  /*0250*/  SYNCS.EXCH.64 URZ, [UR8], UR4 ;  /* 0x00000004083f75b2 */ /* 0x0010620008000100 */
[----:B------:R0:W2:Y:S01]  /*0260*/  SYNCS.EXCH.64 URZ, [UR8+0x48], UR6 ;  /* 0x00004806083f75b2 */ /* 0x0000a20008000100 */
[----:B------:R0:W3:Y:S01]  /*0270*/  SYNCS.EXCH.64 URZ, [UR8+0x8], UR4 ;  /* 0x00000804083f75b2 */ /* 0x0000e20008000100 */
[----:B------:R0:W4:Y:S01]  /*0280*/  SYNCS.EXCH.64 URZ, [UR8+0x50], UR6 ;  /* 0x00005006083f75b2 */ /* 0x0001220008000100 */
[----:B------:R0:W0:Y:S01]  /*0290*/  SYNCS.EXCH.64 URZ, [UR8+0x10], UR4 ;  /* 0x00001004083f75b2 */ /* 0x0000220008000100 */
        /* <DEDUP_REMOVED lines=13> */
[----:B------:R-:W-:Y:S01]  /*0370*/  NOP ;  /* 0x0000000000007918 */ /* 0x000fe20000000000 */
.L_x_3:
[----:B0-----:R-:W-:Y:S05]  /*0380*/  BSYNC B0 ;  /* 0x0000000000007941 */ /* 0x001fea0003800000 */
.L_x_2:
[----:B------:R-:W0:Y:S01]  /*0390*/  SHFL.IDX PT, R0, R0, RZ, 0x1f ;  /* 0x00001fff00007589 */ /* 0x000e2200000e0000 */
[----:B------:R-:W-:Y:S01]  /*03a0*/  ELECT P0, URZ, PT ;  /* 0x00000000003f782f */ /* 0x000fe20003800000 */
[----:B------:R-:W5:Y:S01]  /*03b0*/  LDC R2, c[0x0][0x65c] ;  /* 0x00019700ff027b82 */ /* 0x000f620000000800 */
[----:B------:R-:W-:Y:S01]  /*03c0*/  SHF.R.S32.HI R6, RZ, 0x1f, R5 ;  /* 0x0000001fff067819 */ /* 0x000fe20000011405 */
[----:B------:R-:W1:Y:S01]  /*03d0*/  S2R R3, SR_CTAID.Y ;  /* 0x0000000000037919 */ /* 0x000e620000002600 */
[----:B------:R-:W-:Y:S01]  /*03e0*/  UMOV UR4, 0x20 ;  /* 0x0000002000047882 */ /* 0x000fe20000000000 */
[----:B------:R-:W-:Y:S01]  /*03f0*/  ISETP.NE.AND P2, PT, R8, RZ, PT ;  /* 0x000000ff0800720c */ /* 0x000fe20003f45270 */
[----:B------:R-:W-:Y:S01]  /*0400*/  NOP ;  /* 0x0000000000007918 */ /* 0x000fe20000000000 */
[----:B------:R-:W2:Y:S01]  /*0410*/  S2R R4, SR_CTAID.X ;  /* 0x0000000000047919 */ /* 0x000ea20000002500 */
[----:B------:R-:W-:Y:S01]  /*0420*/  LEA.HI R6, R6, R5, RZ, 0x2 ;  /* 0x0000000506067211 */ /* 0x000fe200078f10ff */
[----:B------:R-:W-:Y:S01]  /*0430*/  NOP ;  /* 0x0000000000007918 */ /* 0x000fe20000000000 */
[----:B0-----:R-:W-:-:S02]  /*0440*/  ISETP.NE.OR P0, PT, R0, RZ, !P0 ;  /* 0x000000ff0000720c */ /* 0x001fc40004705670 */
[----:B-----5:R-:W-:-:S04]  /*0450*/  ISETP.NE.AND P3, PT, R2, 0x1, PT ;  /* 0x000000010200780c */ /* 0x020fc80003f65270 */
[----:B------:R-:W-:Y:S02]  /*0460*/  P2R R0, PR, RZ, 0x8 ;  /* 0x00000008ff007803 */ /* 0x000fe40000000000 */
[----:B------:R-:W-:-:S05]  /*0470*/  LOP3.LUT R0, R6, 0xfffffffc, RZ, 0xc0, !PT ;  /* 0xfffffffc06007812 */ /* 0x000fca00078ec0ff */
[----:B------:R-:W-:Y:S01]  /*0480*/  VOTEU.ALL UP0, P0 ;  /* 0x00000000003f7886 */ /* 0x000fe20000000000 */
[----:B------:R-:W-:Y:S01]  /*0490*/  IMAD.IADD R0, R5, 0x1, -R0 ;  /* 0x0000000105007824 */ /* 0x000fe200078e0a00 */
[----:B------:R-:W2:Y:S01]  /*04a0*/  @P3 LDC R17, c[0x0][0x10] ;  /* 0x00000400ff113b82 */ /* 0x000ea20000000800 */
[----:B------:R-:W-:Y:S01]  /*04b0*/  VOTEU.ALL UP1, P0 ;  /* 0x00000000003f7886 */ /* 0x000fe20000020000 */
[----:B-1----:R-:W-:Y:S01]  /*04c0*/  @P3 IMAD.MOV.U32 R6, RZ, RZ, R3 ;  /* 0x000000ffff063224 */ /* 0x002fe200078e0003 */
[----:B------:R-:W-:Y:S01]  /*04d0*/  @!UP0 UMOV UR6, 0x400 ;  /* 0x0000040000068882 */ /* 0x000fe20000000000 */
[----:B------:R-:W-:-:S04]  /*04e0*/  @!UP0 UIADD3 UR4, -UR4, 0x100000, URZ ;  /* 0x0010000004048890 */ /* 0x000fc8000fffe13f */
[----:B------:R-:W-:Y:S02]  /*04f0*/  @!UP0 USHF.L.U32 UR5, UR4, 0xb, URZ ;  /* 0x0000000b04058899 */ /* 0x000fe4000800063f */
[----:B------:R-:W-:Y:S01]  /*0500*/  @!UP0 USHF.L.U32 UR4, UR4, 0x1, URZ ;  /* 0x0000000104048899 */ /* 0x000fe2000800063f */
[----:B------:R-:W-:Y:S02]  /*0510*/  @P3 IMAD.MOV.U32 R7, RZ, RZ, RZ ;  /* 0x000000ffff073224 */ /* 0x000fe400078e00ff */
[----:B------:R-:W-:Y:S01]  /*0520*/  IMAD.MOV.U32 R5, RZ, RZ, RZ ;  /* 0x000000ffff057224 */ /* 0x000fe200078e00ff */
[----:B------:R-:W0:Y:S01]  /*0530*/  @!UP0 S2UR UR7, SR_CgaCtaId ;  /* 0x00000000000789c3 */ /* 0x000e220000008800 */
[----:B------:R-:W-:-:S07]  /*0540*/  @P3 IMAD.MOV.U32 R11, RZ, RZ, RZ ;  /* 0x000000ffff0b3224 */ /* 0x000fce00078e00ff */
[----:B------:R-:W1:Y:S01]  /*0550*/  @!P3 LDC R9, c[0x0][0xc] ;  /* 0x00000300ff09bb82 */ /* 0x000e620000000800 */
[----:B--2---:R-:W-:-:S04]  /*0560*/  @P3 IMAD.WIDE.U32 R16, R4, R17, R6 ;  /* 0x0000001104103225 */ /* 0x004fc800078e0006 */
[----:B------:R-:W-:Y:S01]  /*0570*/  @P3 IMAD.IADD R17, R17, 0x1, R11 ;  /* 0x0000000111113824 */ /* 0x000fe200078e020b */
[----:B0-----:R-:W-:Y:S01]  /*0580*/  @!UP0 ULEA UR6, UR7, UR6, 0x18 ;  /* 0x0000000607068291 */ /* 0x001fe2000f8ec03f */
[----:B------:R-:W-:Y:S01]  /*0590*/  VOTEU.ALL UP0, P0 ;  /* 0x00000000003f7886 */ /* 0x000fe20000000000 */
[----:B------:R-:W-:-:S04]  /*05a0*/  ISETP.NE.AND P0, PT, R0, 0x3, PT ;  /* 0x000000030000780c */ /* 0x000fc80003f05270 */
[----:B------:R-:W-:Y:S01]  /*05b0*/  ISETP.EQ.OR P0, PT, R0, RZ, !P0 ;  /* 0x000000ff0000720c */ /* 0x000fe20004702670 */
[----:B-1----:R-:W-:-:S03]  /*05c0*/  @!P3 IMAD.WIDE.U32 R6, R9, R3, R4 ;  /* 0x000000030906b225 */ /* 0x002fc600078e0004 */
[C---:B------:R-:W-:Y:S01]  /*05d0*/  ISETP.EQ.AND P0, PT, R8.reuse, RZ, P0 ;  /* 0x000000ff0800720c */ /* 0x040fe20000702270 */
[----:B------:R-:W-:Y:S01]  /*05e0*/  VIADD R8, R8, 0xffffffff ;  /* 0xffffffff08087836 */ /* 0x000fe20000000000 */
[----:B------:R-:W0:Y:S02]  /*05f0*/  FENCE.VIEW.ASYNC.S ;  /* 0x00000000000073c6 */ /* 0x000e240000000000 */
[----:B0-----:R0:W3:Y:S01]  /*0600*/  @!UP0 SYNCS.EXCH.64 URZ, [UR6+0xa0], UR4 ;  /* 0x0000a004063f85b2 */ /* 0x0010e20008000100 */
[----:B------:R-:W-:Y:S01]  /*0610*/  @!P3 IMAD.MOV.U32 R16, RZ, RZ, R6 ;  /* 0x000000ffff10b224 */ /* 0x000fe200078e0006 */
[----:B------:R-:W-:Y:S01]  /*0620*/  SEL R19, RZ, 0x1, !P0 ;  /* 0x00000001ff137807 */ /* 0x000fe20004000000 */
[----:B------:R-:W-:Y:S01]  /*0630*/  @!P3 IMAD.MOV.U32 R17, RZ, RZ, R7 ;  /* 0x000000ffff11b224 */ /* 0x000fe200078e0007 */
[----:B------:R-:W-:-:S04]  /*0640*/  ISETP.GE.U32.AND P1, PT, R8, 0x2, PT ;  /* 0x000000020800780c */ /* 0x000fc80003f26070 */
[----:B------:R-:W-:Y:S01]  /*0650*/  SEL R19, R19, 0x2, P1 ;  /* 0x0000000213137807 */ /* 0x000fe20000800000 */
[----:B------:R0:W3:Y:S01]  /*0660*/  @!UP1 SYNCS.EXCH.64 URZ, [UR6+0xa8], UR4 ;  /* 0x0000a804063f95b2 */ /* 0x0000e20008000100 */
[----:B------:R-:W-:Y:S01]  /*0670*/  NOP ;  /* 0x0000000000007918 */ /* 0x000fe20000000000 */
[----:B---34-:R-:W-:Y:S06]  /*0680*/  BAR.SYNC.DEFER_BLOCKING 0x0 ;  /* 0x0000000000007b1d */ /* 0x018fec0000010000 */
[----:B------:R-:W-:Y:S05]  /*0690*/  @!P2 BRA `(.L_x_4) ;  /* 0x000000a000c4a947 */ /* 0x000fea0003800000 */
[----:B------:R-:W-:-:S13]  /*06a0*/  ISETP.GT.U32.AND P0, PT, R8, 0x1, PT ;  /* 0x000000010800780c */ /* 0x000fda0003f04070 */
[----:B0-----:R-:W-:Y:S05]  /*06b0*/  @P0 EXIT ;  /* 0x000000000000094d */ /* 0x001fea0003800000 */
[----:B------:R-:W-:Y:S01]  /*06c0*/  ULDC.64 UR4, c[0x0][0x650] ;  /* 0x0001940000047ab9 */ /* 0x000fe20000000a00 */
[----:B------:R-:W-:Y:S01]  /*06d0*/  PRMT R0, RZ, 0x7610, R0 ;  /* 0x00007610ff007816 */ /* 0x000fe20000000000 */
[----:B------:R-:W-:Y:S01]  /*06e0*/  IMAD.MOV.U32 R152, RZ, RZ, -0x1 ;  /* 0xffffffffff987424 */ /* 0x000fe200078e00ff */
[----:B------:R-:W-:Y:S01]  /*06f0*/  ISETP.GE.U32.AND P0, PT, R16, UR4, PT ;  /* 0x0000000410007c0c */ /* 0x000fe2000bf06070 */
[----:B------:R-:W-:Y:S01]  /*0700*/  IMAD.MOV.U32 R153, RZ, RZ, -0x1 ;  /* 0xffffffffff997424 */ /* 0x000fe200078e00ff */
[----:B------:R-:W-:Y:S02]  /*0710*/  MOV R23, 0xffffffff ;  /* 0xffffffff00177802 */ /* 0x000fe40000000f00 */
[----:B------:R-:W-:-:S13]  /*0720*/  ISETP.GE.U32.AND.EX P0, PT, R17, UR5, PT, P0 ;  /* 0x0000000511007c0c */ /* 0x000fda000bf06100 */
[----:B------:R-:W-:Y:S05]  /*0730*/  @P0 BRA `(.L_x_5) ;  /* 0x0000000400540947 */ /* 0x000fea0003800000 */
[----:B------:R-:W0:Y:S01]  /*0740*/  LDC.64 R14, c[0x0][0x628] ;  /* 0x00018a00ff0e7b82 */ /* 0x000e220000000a00 */
[----:B------:R-:W-:Y:S02]  /*0750*/  IMAD.MOV.U32 R6, RZ, RZ, R16 ;  /* 0x000000ffff067224 */ /* 0x000fe400078e0010 */
[----:B------:R-:W-:-:S05]  /*0760*/  IMAD.MOV.U32 R7, RZ, RZ, R17 ;  /* 0x000000ffff077224 */ /* 0x000fca00078e0011 */
[----:B------:R-:W1:Y:S08]  /*0770*/  LDC R0, c[0x0][0x630] ;  /* 0x00018c00ff007b82 */ /* 0x000e700000000800 */
[----:B------:R-:W2:Y:S01]  /*0780*/  LDC.64 R20, c[0x0][0x620] ;  /* 0x00018800ff147b82 */ /* 0x000ea20000000a00 */
[----:B0-----:R-:W-:-:S04]  /*0790*/  ISETP.NE.U32.AND P0, PT, R14, RZ, PT ;  /* 0x000000ff0e00720c */ /* 0x001fc80003f05070 */
[----:B------:R-:W-:-:S13]  /*07a0*/  ISETP.NE.AND.EX P0, PT, R15, RZ, PT, P0 ;  /* 0x000000ff0f00720c */ /* 0x000fda0003f05300 */
[----:B-12---:R-:W-:Y:S05]  /*07b0*/  @!P0 BRA `(.L_x_6) ;  /* 0x0000000000288947 */ /* 0x006fea0003800000 */
[----:B------:R-:W0:Y:S02]  /*07c0*/  LDC R11, c[0x0][0x634] ;  /* 0x00018d00ff0b7b82 */ /* 0x000e240000000800 */
[----:B0-----:R-:W-:-:S05]  /*07d0*/  IADD3 R11, P0, R16, R11, RZ ;  /* 0x0000000b100b7210 */ /* 0x001fca0007f1e0ff */
[----:B------:R-:W-:-:S04]  /*07e0*/  IMAD.X R13, RZ, RZ, R17, P0 ;  /* 0x000000ffff0d7224 */ /* 0x000fc800000e0611 */
[----:B------:R-:W-:-:S04]  /*07f0*/  IMAD.WIDE.U32 R6, R13, R14, RZ ;  /* 0x0000000e0d067225 */ /* 0x000fc800078e00ff */
[----:B------:R-:W-:-:S04]  /*0800*/  IMAD.WIDE.U32 R8, P0, R11, R15, R6 ;  /* 0x0000000f0b087225 */ /* 0x000fc80007800006 */
[----:B------:R-:W-:-:S04]  /*0810*/  IMAD.WIDE.U32 R6, R11, R14, RZ ;  /* 0x0000000e0b067225 */ /* 0x000fc800078e00ff */
[----:B------:R-:W-:Y:S01]  /*0820*/  IMAD.X R11, RZ, RZ, RZ, P0 ;  /* 0x000000ffff0b7224 */ /* 0x000fe200000e06ff */
[----:B------:R-:W-:Y:S01]  /*0830*/  IADD3 RZ, P0, R7, R8, RZ ;  /* 0x0000000807ff7210 */ /* 0x000fe20007f1e0ff */
[----:B------:R-:W-:-:S04]  /*0840*/  IMAD.MOV.U32 R10, RZ, RZ, R9 ;  /* 0x000000ffff0a7224 */ /* 0x000fc800078e0009 */
[----:B------:R-:W-:-:S08]  /*0850*/  IMAD.WIDE.U32.X R6, R13, R15, R10, P0 ;  /* 0x0000000f0d067225 */ /* 0x000fd000000e040a */
.L_x_6:
[-CC-:B------:R-:W-:Y:S01]  /*0860*/  SHF.R.U64 R23, R6, R0.reuse, R7.reuse ;  /* 0x0000000006177219 */ /* 0x180fe20000001207 */
[----:B------:R-:W0:Y:S01]  /*0870*/  LDC R10, c[0x0][0x618] ;  /* 0x00018600ff0a7b82 */ /* 0x000e220000000800 */
[----:B------:R-:W-:Y:S01]  /*0880*/  SHF.R.U32.HI R5, RZ, R0, R7 ;  /* 0x00000000ff057219 */ /* 0x000fe20000011607 */
[----:B------:R-:W-:Y:S01]  /*0890*/  ULDC UR4, c[0x0][0x150] ;  /* 0x0000540000047ab9 */ /* 0x000fe20000000800 */
[----:B------:R-:W-:Y:S02]  /*08a0*/  IADD3 R9, P0, RZ, -R23, RZ ;  /* 0x80000017ff097210 */ /* 0x000fe40007f1e0ff */
[----:B------:R-:W-:-:S03]  /*08b0*/  I2FP.F32.U32 R0, R4 ;  /* 0x0000000400007245 */ /* 0x000fc60000201000 */
[----:B------:R-:W1:Y:S01]  /*08c0*/  LDC.64 R28, c[0x0][0x640] ;  /* 0x00019000ff1c7b82 */ /* 0x000e620000000a00 */
[----:B------:R-:W-:Y:S02]  /*08d0*/  IMAD.X R11, RZ, RZ, ~R5, P0 ;  /* 0x000000ffff0b7224 */ /* 0x000fe400000e0e05 */
[----:B------:R-:W-:Y:S01]  /*08e0*/  FMUL R0, R0, UR4 ;  /* 0x0000000400007c20 */ /* 0x000fe20008400000 */
[----:B------:R-:W-:Y:S01]  /*08f0*/  IMAD.WIDE.U32 R6, R9, R20, R16 ;  /* 0x0000001409067225 */ /* 0x000fe200078e0010 */
[----:B------:R-:W-:-:S03]  /*0900*/  ULDC UR4, c[0x0][0x154] ;  /* 0x0000550000047ab9 */ /* 0x000fc60000000800 */
[----:B------:R-:W-:Y:S01]  /*0910*/  IMAD R8, R11, R20, RZ ;  /* 0x000000140b087224 */ /* 0x000fe200078e02ff */
[----:B------:R-:W2:Y:S01]  /*0920*/  LDC R5, c[0x0][0x144] ;  /* 0x00005100ff057b82 */ /* 0x000ea20000000800 */
[----:B------:R-:W3:Y:S02]  /*0930*/  F2I.U32.TRUNC.NTZ R0, R0 ;  /* 0x0000000000007305 */ /* 0x000ee4000020f000 */
[----:B------:R-:W-:-:S04]  /*0940*/  IMAD R9, R9, R21, R8 ;  /* 0x0000001509097224 */ /* 0x000fc800078e0208 */
[----:B------:R-:W-:Y:S01]  /*0950*/  IMAD.IADD R7, R7, 0x1, R9 ;  /* 0x0000000107077824 */ /* 0x000fe200078e0209 */
[----:B------:R-:W4:Y:S01]  /*0960*/  LDC R12, c[0x0][0x608] ;  /* 0x00018200ff0c7b82 */ /* 0x000f220000000800 */
[----:B------:R-:W-:-:S03]  /*0970*/  IMAD.MOV.U32 R9, RZ, RZ, -0x1 ;  /* 0xffffffffff097424 */ /* 0x000fc600078e00ff */
[-CC-:B0-----:R-:W-:Y:S02]  /*0980*/  SHF.R.U64 R20, R6, R10.reuse, R7.reuse ;  /* 0x0000000a06147219 */ /* 0x181fe40000001207 */
[----:B------:R-:W-:Y:S02]  /*0990*/  I2FP.F32.U32 R6, R3 ;  /* 0x0000000300067245 */ /* 0x000fe40000201000 */
[----:B------:R-:W0:Y:S01]  /*09a0*/  LDC R26, c[0x0][0x658] ;  /* 0x00019600ff1a7b82 */ /* 0x000e220000000800 */
[----:B-1----:R-:W-:Y:S01]  /*09b0*/  ISETP.NE.U32.AND P0, PT, R28, RZ, PT ;  /* 0x000000ff1c00720c */ /* 0x002fe20003f05070 */
[----:B---3--:R-:W-:Y:S01]  /*09c0*/  IMAD.MOV R8, RZ, RZ, -R0 ;  /* 0x000000ffff087224 */ /* 0x008fe200078e0a00 */
[----:B------:R-:W-:Y:S01]  /*09d0*/  SHF.R.U32.HI R7, RZ, R10, R7 ;  /* 0x0000000aff077219 */ /* 0x000fe20000011607 */
[----:B------:R-:W-:Y:S01]  /*09e0*/  FMUL R6, R6, UR4 ;  /* 0x0000000406067c20 */ /* 0x000fe20008400000 */
[----:B------:R-:W-:-:S03]  /*09f0*/  ISETP.NE.AND.EX P0, PT, R29, RZ, PT, P0 ;  /* 0x000000ff1d00720c */ /* 0x000fc60003f05300 */
[----:B------:R-:W1:Y:S01]  /*0a00*/  LDC R14, c[0x0][0x148] ;  /* 0x00005200ff0e7b82 */ /* 0x000e620000000800 */
[----:B--2---:R-:W-:-:S07]  /*0a10*/  IMAD R0, R5, R8, R4 ;  /* 0x0000000805007224 */ /* 0x004fce00078e0204 */
[----:B------:R-:W2:Y:S01]  /*0a20*/  LDC R24, c[0x0][0x600] ;  /* 0x00018000ff187b82 */ /* 0x000ea20000000800 */
[-CC-:B----4-:R-:W-:Y:S02]  /*0a30*/  SHF.R.U64 R30, R20, R12.reuse, R7.reuse ;  /* 0x0000000c141e7219 */ /* 0x190fe40000001207 */
[----:B------:R-:W-:Y:S01]  /*0a40*/  SHF.R.U32.HI R5, RZ, R12, R7 ;  /* 0x0000000cff057219 */ /* 0x000fe20000011607 */
[----:B------:R-:W-:Y:S01]  /*0a50*/  IMAD.MOV.U32 R7, RZ, RZ, 0x1 ;  /* 0x00000001ff077424 */ /* 0x000fe200078e00ff */
[----:B------:R3:W4:Y:S03]  /*0a60*/  F2I.U32.TRUNC.NTZ R12, R6 ;  /* 0x00000006000c7305 */ /* 0x000726000020f000 */
[----:B------:R-:W1:Y:S01]  /*0a70*/  LDC R15, c[0x0][0x648] ;  /* 0x00019200ff0f7b82 */ /* 0x000e620000000800 */
[-C--:B0-----:R-:W-:Y:S02]  /*0a80*/  SHF.L.U32 R4, R9, R26.reuse, RZ ;  /* 0x0000001a09047219 */ /* 0x081fe400000006ff */
[----:B------:R-:W-:-:S02]  /*0a90*/  SHF.R.U64 R32, R30, R26, R5 ;  /* 0x0000001a1e207219 */ /* 0x000fc40000001205 */
[----:B------:R-:W-:Y:S02]  /*0aa0*/  LOP3.LUT R11, RZ, R4, RZ, 0x33, !PT ;  /* 0x00000004ff0b7212 */ /* 0x000fe400078e33ff */
[-C--:B------:R-:W-:Y:S01]  /*0ab0*/  SHF.R.U32.HI R5, RZ, R26.reuse, R5 ;  /* 0x0000001aff057219 */ /* 0x080fe20000011605 */
[----:B------:R-:W0:Y:S01]  /*0ac0*/  LDC R21, c[0x0][0x638] ;  /* 0x00018e00ff157b82 */ /* 0x000e220000000800 */
[----:B------:R-:W-:Y:S02]  /*0ad0*/  SHF.L.U32 R10, R7, R26, RZ ;  /* 0x0000001a070a7219 */ /* 0x000fe400000006ff */
[----:B------:R-:W-:-:S05]  /*0ae0*/  MOV R4, R32 ;  /* 0x0000002000047202 */ /* 0x000fca0000000f00 */
[----:B------:R-:W0:Y:S01]  /*0af0*/  LDC R152, c[0x0][0x610] ;  /* 0x00018400ff987b82 */ /* 0x000e220000000800 */
[----:B---34-:R-:W-:Y:S05]  /*0b00*/  @!P0 BRA `(.L_x_7) ;  /* 0x0000000000288947 */ /* 0x018fea0003800000 */
[----:B------:R-:W3:Y:S02]  /*0b10*/  LDC R9, c[0x0][0x64c] ;  /* 0x00019300ff097b82 */ /* 0x000ee40000000800 */
[----:B---3--:R-:W-:-:S05]  /*0b20*/  IADD3 R9, P0, R32, R9, RZ ;  /* 0x0000000920097210 */ /* 0x008fca0007f1e0ff */
        /* <DEDUP_REMOVED lines=8> */
.L_x_7:
[----:B-1----:R-:W-:Y:S01]  /*0bb0*/  SHF.R.U64 R4, R4, R15, R5 ;  /* 0x0000000f04047219 */ /* 0x002fe20000001205 */
[----:B--2---:R-:W-:Y:S01]  /*0bc0*/  VIADD R5, R24, 0xffffffff ;  /* 0xffffffff18057836 */ /* 0x004fe20000000000 */
[----:B------:R-:W-:Y:S01]  /*0bd0*/  LOP3.LUT R11, R30, R11, RZ, 0xc0, !PT ;  /* 0x0000000b1e0b7212 */ /* 0x000fe200078ec0ff */
[----:B------:R-:W-:Y:S02]  /*0be0*/  IMAD.MOV R12, RZ, RZ, -R12 ;  /* 0x000000ffff0c7224 */ /* 0x000fe400078e0a0c */
[----:B------:R-:W-:Y:S01]  /*0bf0*/  IMAD.MOV R6, RZ, RZ, -R4 ;  /* 0x000000ffff067224 */ /* 0x000fe200078e0a04 */
[----:B------:R-:W-:Y:S01]  /*0c00*/  LOP3.LUT R5, R20, R5, RZ, 0xc0, !PT ;  /* 0x0000000514057212 */ /* 0x000fe200078ec0ff */
[----:B------:R-:W-:Y:S02]  /*0c10*/  @P3 IMAD R0, R14, R12, R3 ;  /* 0x0000000c0e003224 */ /* 0x000fe400078e0203 */
[----:B------:R-:W-:Y:S02]  /*0c20*/  IMAD R11, R10, R4, R11 ;  /* 0x000000040a0b7224 */ /* 0x000fe400078e020b */
[----:B0-----:R-:W-:-:S02]  /*0c30*/  IMAD R3, R6, R21, R32 ;  /* 0x0000001506037224 */ /* 0x001fc400078e0220 */
[----:B------:R-:W-:Y:S02]  /*0c40*/  IMAD R152, R11, R152, R0 ;  /* 0x000000980b987224 */ /* 0x000fe400078e0200 */
[----:B------:R-:W-:Y:S02]  /*0c50*/  IMAD R3, R3, R24, R5 ;  /* 0x0000001803037224 */ /* 0x000fe400078e0205 */
[----:B------:R-:W-:-:S03]  /*0c60*/  IMAD.MOV.U32 R0, RZ, RZ, 0x1 ;  /* 0x00000001ff007424 */ /* 0x000fc600078e00ff */
[----:B------:R-:W-:Y:S02]  /*0c70*/  SEL R153, R3, R152, !P3 ;  /* 0x0000009803997207 */ /* 0x000fe40005800000 */
[----:B------:R-:W-:-:S07]  /*0c80*/  SEL R152, R152, R3, !P3 ;  /* 0x0000000398987207 */ /* 0x000fce0005800000 */
.L_x_5:
[----:B------:R-:W-:-:S08]  /*0c90*/  NOP ;  /* 0x0000000000007918 */ /* 0x000fd00000000000 */
[----:B------:R-:W0:Y:S02]  /*0ca0*/  USETMAXREG.TRY_ALLOC.CTAPOOL UP0, 0xe8 ;  /* 0x000000e8000079c8 */ /* 0x000e240008000600 */
[----:B0-----:R-:W-:-:S13]  /*0cb0*/  PLOP3.LUT P0, PT, PT, PT, UP0, 0x80, 0x0 ;  /* 0x000000000000781c */ /* 0x001fda0003f0f008 */
[----:B------:R-:W-:Y:S05]  /*0cc0*/  @!P0 BRA `(.L_x_5) ;  /* 0xfffffffc00f08947 */ /* 0x000fea000383ffff */
[----:B------:R-:W-:Y:S01]  /*0cd0*/  ULDC.64 UR4, c[0x0][0x598] ;  /* 0x0001660000047ab9 */ /* 0x000fe20000000a00 */
[----:B------:R-:W-:Y:S01]  /*0ce0*/  ULDC.64 UR36, c[0x0][0x208] ;  /* 0x0000820000247ab9 */ /* 0x000fe20000000a00 */
[----:B------:R-:W-:-:S04]  /*0cf0*/  ISETP.NE.U32.AND P0, PT, RZ, UR4, PT ;  /* 0x00000004ff007c0c */ /* 0x000fc8000bf05070 */
[----:B------:R-:W-:-:S13]  /*0d00*/  ISETP.NE.AND.EX P0, PT, RZ, UR5, PT, P0 ;  /* 0x00000005ff007c0c */ /* 0x000fda000bf05300 */
[----:B------:R-:W-:Y:S05]  /*0d10*/  @!P0 BRA `(.L_x_8) ;  /* 0x00000000001c8947 */ /* 0x000fea0003800000 */
[----:B------:R-:W0:Y:S02]  /*0d20*/  LDC.64 R4, c[0x0][0x598] ;  /* 0x00016600ff047b82 */ /* 0x000e240000000a00 */
[----:B0-----:R-:W2:Y:S02]  /*0d30*/  LDG.E.64 R4, desc[UR36][R4.64] ;  /* 0x0000002404047981 */ /* 0x001ea4000c1e1b00 */
[----:B--2---:R-:W-:-:S04]  /*0d40*/  ISETP.NE.U32.AND P0, PT, R4, RZ, PT ;  /* 0x000000ff0400720c */ /* 0x004fc80003f05070 */
[----:B------:R-:W-:-:S13]  /*0d50*/  ISETP.NE.AND.EX P0, PT, R5, RZ, PT, P0 ;  /* 0x000000ff0500720c */ /* 0x000fda0003f05300 */
[----:B------:R-:W-:Y:S05]  /*0d60*/  @!P0 BRA `(.L_x_8) ;  /* 0x0000000000088947 */ /* 0x000fea0003800000 */
[----:B------:R0:W5:Y:S01]  /*0d70*/  LD.E R154, desc[UR36][R4.64] ;  /* 0x00000024049a7980 */ /* 0x000162000c101900 */
[----:B------:R-:W-:Y:S05]  /*0d80*/  BRA `(.L_x_9) ;  /* 0x0000000000247947 */ /* 0x000fea0003800000 */
.L_x_8:
[----:B------:R-:W-:Y:S02]  /*0d90*/  ULDC.64 UR4, c[0x0][0x588] ;  /* 0x0001620000047ab9 */ /* 0x000fe40000000a00 */
[----:B------:R-:W-:-:S04]  /*0da0*/  ISETP.NE.U32.AND P0, PT, RZ, UR4, PT ;  /* 0x00000004ff007c0c */ /* 0x000fc8000bf05070 */
[----:B------:R-:W-:-:S13]  /*0db0*/  ISETP.NE.AND.EX P0, PT, RZ, UR5, PT, P0 ;  /* 0x00000005ff007c0c */ /* 0x000fda000bf05300 */
[----:B------:R-:W-:Y:S05]  /*0dc0*/  @!P0 BRA `(.L_x_10) ;  /* 0x00000000000c8947 */ /* 0x000fea0003800000 */
[----:B------:R-:W0:Y:S02]  /*0dd0*/  LDC.64 R154, c[0x0][0x588] ;  /* 0x00016200ff9a7b82 */ /* 0x000e240000000a00 */
[----:B0-----:R1:W5:Y:S01]  /*0de0*/  LDG.E R154, desc[UR36][R154.64] ;  /* 0x000000249a9a7981 */ /* 0x001362000c1e1900 */
[----:B------:R-:W-:Y:S05]  /*0df0*/  BRA `(.L_x_9) ;  /* 0x0000000000087947 */ /* 0x000fea0003800000 */
.L_x_10:
[----:B------:R-:W-:Y:S02]  /*0e00*/  ULDC UR4, c[0x0][0x580] ;  /* 0x0001600000047ab9 */ /* 0x000fe40000000800 */
[----:B------:R-:W-:-:S07]  /*0e10*/  IMAD.U32 R154, RZ, RZ, UR4 ;  /* 0x00000004ff9a7e24 */ /* 0x000fce000f8e00ff */
.L_x_9:
[----:B------:R-:W-:Y:S02]  /*0e20*/  ULDC.64 UR4, c[0x0][0x5a0] ;  /* 0x0001680000047ab9 */ /* 0x000fe40000000a00 */
[----:B------:R-:W-:-:S04]  /*0e30*/  ISETP.NE.U32.AND P0, PT, RZ, UR4, PT ;  /* 0x00000004ff007c0c */ /* 0x000fc8000bf05070 */
[----:B------:R-:W-:-:S13]  /*0e40*/  ISETP.NE.AND.EX P0, PT, RZ, UR5, PT, P0 ;  /* 0x00000005ff007c0c */ /* 0x000fda000bf05300 */
[----:B------:R-:W-:Y:S05]  /*0e50*/  @!P0 BRA `(.L_x_11) ;  /* 0x00000000001c8947 */ /* 0x000fea0003800000 */
[----:B0-----:R-:W0:Y:S02]  /*0e60*/  LDC.64 R4, c[0x0][0x5a0] ;  /* 0x00016800ff047b82 */ /* 0x001e240000000a00 */
[----:B0-----:R-:W2:Y:S02]  /*0e70*/  LDG.E.64 R4, desc[UR36][R4.64] ;  /* 0x0000002404047981 */ /* 0x001ea4000c1e1b00 */
[----:B--2---:R-:W-:-:S04]  /*0e80*/  ISETP.NE.U32.AND P0, PT, R4, RZ, PT ;  /* 0x000000ff0400720c */ /* 0x004fc80003f05070 */
[----:B------:R-:W-:-:S13]  /*0e90*/  ISETP.NE.AND.EX P0, PT, R5, RZ, PT, P0 ;  /* 0x000000ff0500720c */ /* 0x000fda0003f05300 */
[----:B------:R-:W-:Y:S05]  /*0ea0*/  @!P0 BRA `(.L_x_11) ;  /* 0x0000000000088947 */ /* 0x000fea0003800000 */
[----:B-1----:R0:W5:Y:S01]  /*0eb0*/  LD.E R155, desc[UR36][R4.64] ;  /* 0x00000024049b7980 */ /* 0x002162000c101900 */
[----:B------:R-:W-:Y:S05]  /*0ec0*/  BRA `(.L_x_12) ;  /* 0x0000000000247947 */ /* 0x000fea0003800000 */
.L_x_11:
[----:B------:R-:W-:Y:S02]  /*0ed0*/  ULDC.64 UR4, c[0x0][0x590] ;  /* 0x0001640000047ab9 */ /* 0x000fe40000000a00 */
[----:B------:R-:W-:-:S04]  /*0ee0*/  ISETP.NE.U32.AND P0, PT, RZ, UR4, PT ;  /* 0x00000004ff007c0c */ /* 0x000fc8000bf05070 */
[----:B------:R-:W-:-:S13]  /*0ef0*/  ISETP.NE.AND.EX P0, PT, RZ, UR5, PT, P0 ;  /* 0x00000005ff007c0c */ /* 0x000fda000bf05300 */
[----:B------:R-:W-:Y:S05]  /*0f00*/  @!P0 BRA `(.L_x_13) ;  /* 0x00000000000c8947 */ /* 0x000fea0003800000 */
[----:B0-----:R-:W1:Y:S02]  /*0f10*/  LDC.64 R4, c[0x0][0x590] ;  /* 0x00016400ff047b82 */ /* 0x001e640000000a00 */
[----:B-1----:R1:W5:Y:S01]  /*0f20*/  LDG.E R155, desc[UR36][R4.64] ;  /* 0x00000024049b7981 */ /* 0x002362000c1e1900 */
[----:B------:R-:W-:Y:S05]  /*0f30*/  BRA `(.L_x_12) ;  /* 0x0000000000087947 */ /* 0x000fea0003800000 */
.L_x_13:
[----:B------:R-:W-:Y:S02]  /*0f40*/  ULDC UR4, c[0x0][0x584] ;  /* 0x0001610000047ab9 */ /* 0x000fe40000000800 */
[----:B-1----:R-:W-:-:S07]  /*0f50*/  IMAD.U32 R155, RZ, RZ, UR4 ;  /* 0x00000004ff9b7e24 */ /* 0x002fce000f8e00ff */
.L_x_12:
[----:B------:R-:W-:-:S13]  /*0f60*/  LOP3.LUT P0, RZ, R0, 0xff, RZ, 0xc0, !PT ;  /* 0x000000ff00ff7812 */ /* 0x000fda000780c0ff */
[----:B------:R-:W-:Y:S05]  /*0f70*/  @!P0 EXIT ;  /* 0x000000000000894d */ /* 0x000fea0003800000 */
[----:B------:R-:W-:Y:S01]  /*0f80*/  ULDC UR4, c[0x0][0x28c] ;  /* 0x0000a30000047ab9 */ /* 0x000fe20000000800 */
[----:B------:R-:W-:Y:S01]  /*0f90*/  LOP3.LUT R164, R19, 0x1, RZ, 0xfc, !PT ;  /* 0x0000000113a47812 */ /* 0x000fe200078efcff */
[----:B------:R-:W-:Y:S01]  /*0fa0*/  UIADD3 UR4, UR4, 0x1f, URZ ;  /* 0x0000001f04047890 */ /* 0x000fe2000fffe03f */
[----:B------:R-:W-:Y:S01]  /*0fb0*/  UMOV UR38, URZ ;  /* 0x0000003f00267c82 */ /* 0x000fe20008000000 */
[----:B------:R-:W-:Y:S02]  /*0fc0*/  UMOV UR39, URZ ;  /* 0x0000003f00277c82 */ /* 0x000fe40008000000 */
[----:B------:R-:W-:-:S04]  /*0fd0*/  USHF.R.S32.HI UR5, URZ, 0x1f, UR4 ;  /* 0x0000001f3f057899 */ /* 0x000fc80008011404 */
[----:B------:R-:W-:-:S04]  /*0fe0*/  ULEA.HI UR5, UR5, UR4, URZ, 0x5 ;  /* 0x0000000405057291 */ /* 0x000fc8000f8f283f */
[----:B------:R-:W-:-:S12]  /*0ff0*/  USHF.R.S32.HI UR40, URZ, 0x5, UR5 ;  /* 0x000000053f287899 */ /* 0x000fd80008011405 */
.L_x_285:
[----:B------:R-:W-:Y:S01]  /*1000*/  LOP3.LUT R0, R18, 0x80, RZ, 0xc0, !PT ;  /* 0x0000008012007812 */ /* 0x000fe200078ec0ff */
[----:B--2---:R-:W2:Y:S01]  /*1010*/  S2UR UR7, SR_CgaCtaId ;  /* 0x00000000000779c3 */ /* 0x004ea20000008800 */
[----:B------:R-:W-:Y:S02]  /*1020*/  UMOV UR6, 0x400 ;  /* 0x0000040000067882 */ /* 0x000fe40000000000 */
[----:B------:R-:W-:-:S06]  /*1030*/  SHF.R.U32.HI R0, RZ, 0x7, R0 ;  /* 0x00000007ff007819 */ /* 0x000fcc0000011600 */
[----:B---3--:R-:W3:Y:S01]  /*1040*/  SHFL.IDX PT, R0, R0, RZ, 0x1f ;  /* 0x00001fff00007589 */ /* 0x008ee200000e0000 */
[----:B--2---:R-:W-:Y:S01]  /*1050*/  ULEA UR42, UR7, UR6, 0x18 ;  /* 0x00000006072a7291 */ /* 0x004fe2000f8ec03f */
[----:B---3--:R-:W-:-:S13]  /*1060*/  R2UR UR4, R0 ;  /* 0x00000000000472ca */ /* 0x008fda00000e0000 */
[----:B------:R-:W-:-:S04]  /*1070*/  ULEA.HI UR5, UR4, UR4, URZ, 0x1 ;  /* 0x0000000404057291 */ /* 0x000fc8000f8f083f */
[----:B------:R-:W-:-:S04]  /*1080*/  ULOP3.LUT UR5, UR5, 0xffffe, URZ, 0xc0, !UPT ;  /* 0x000ffffe05057892 */ /* 0x000fc8000f8ec03f */
[----:B------:R-:W-:-:S03]  /*1090*/  UIADD3 UR5, UR4, -UR5, URZ ;  /* 0x8000000504057290 */ /* 0x000fc6000fffe03f */
[----:B------:R-:W-:Y:S01]  /*10a0*/  ULDC UR4, c[0x0][0x28c] ;  /* 0x0000a30000047ab9 */ /* 0x000fe20000000800 */
[----:B------:R-:W-:Y:S01]  /*10b0*/  ULEA UR5, UR5, UR42, 0xc ;  /* 0x0000002a05057291 */ /* 0x000fe2000f8e603f */
[----:B------:R-:W-:-:S03]  /*10c0*/  ISETP.LT.AND P0, PT, RZ, UR4, PT ;  /* 0x00000004ff007c0c */ /* 0x000fc6000bf01270 */
[----:B------:R-:W-:-:S04]  /*10d0*/  UIADD3 UR5, UR5, 0x180, URZ ;  /* 0x0000018005057890 */ /* 0x000fc8000fffe03f */
[----:B------:R-:W-:-:S04]  /*10e0*/  USHF.R.U32.HI UR5, URZ, 0x4, UR5 ;  /* 0x000000043f057899 */ /* 0x000fc80008011605 */
[----:B------:R-:W-:Y:S02]  /*10f0*/  ULOP3.LUT UR41, UR5, 0x3fff, URZ, 0xc0, !UPT ;  /* 0x00003fff05297892 */ /* 0x000fe4000f8ec03f */
[----:B-1--45:R-:W-:Y:S10]  /*1100*/  @P0 BRA `(.L_x_14) ;  /* 0x0000000000400947 */ /* 0x032ff40003800000 */
[----:B------:R-:W-:Y:S01]  /*1110*/  MOV R0, 0x0 ;  /* 0x0000000000007802 */ /* 0x000fe20000000f00 */
[----:B------:R-:W-:Y:S01]  /*1120*/  ULDC.64 UR4, c[0x4][0x68] ;  /* 0x01001a0000047ab9 */ /* 0x000fe20000000a00 */
[----:B------:R-:W-:Y:S01]  /*1130*/  ULDC.64 UR6, c[0x4][0x8] ;  /* 0x0100020000067ab9 */ /* 0x000fe20000000a00 */
[----:B01----:R-:W-:Y:S01]  /*1140*/  IMAD.U32 R4, RZ, RZ, UR4 ;  /* 0x00000004ff047e24 */ /* 0x003fe2000f8e00ff */
[----:B------:R0:W1:Y:S01]  /*1150*/  LDC.64 R14, c[0x4][R0] ;  /* 0x01000000000e7b82 */ /* 0x0000620000000a00 */
[----:B------:R-:W-:Y:S01]  /*1160*/  MOV R5, UR5 ;  /* 0x0000000500057c02 */ /* 0x000fe20008000f00 */
[----:B------:R-:W-:Y:S01]  /*1170*/  ULDC.64 UR4, c[0x4][0x70] ;  /* 0x01001c0000047ab9 */ /* 0x000fe20000000a00 */
[----:B------:R-:W-:Y:S02]  /*1180*/  IMAD.U32 R10, RZ, RZ, UR6 ;  /* 0x00000006ff0a7e24 */ /* 0x000fe4000f8e00ff */
[----:B------:R-:W-:Y:S02]  /*1190*/  IMAD.U32 R6, RZ, RZ, UR4 ;  /* 0x00000004ff067e24 */ /* 0x000fe4000f8e00ff */
[----:B------:R-:W-:-:S02]  /*11a0*/  IMAD.U32 R7, RZ, RZ, UR5 ;  /* 0x00000005ff077e24 */ /* 0x000fc4000f8e00ff */
[----:B------:R-:W-:Y:S02]  /*11b0*/  IMAD.U32 R11, RZ, RZ, UR7 ;  /* 0x00000007ff0b7e24 */ /* 0x000fe4000f8e00ff */
[----:B------:R-:W-:Y:S02]  /*11c0*/  IMAD.MOV.U32 R8, RZ, RZ, 0x1e1 ;  /* 0x000001e1ff087424 */ /* 0x000fe400078e00ff */
[----:B------:R-:W-:Y:S02]  /*11d0*/  IMAD.MOV.U32 R12, RZ, RZ, 0x1 ;  /* 0x00000001ff0c7424 */ /* 0x000fe400078e00ff */
[----:B0-----:R-:W-:-:S07]  /*11e0*/  IMAD.MOV.U32 R13, RZ, RZ, RZ ;  /* 0x000000ffff0d7224 */ /* 0x001fce00078e00ff */
[----:B------:R-:W-:-:S07]  /*11f0*/  LEPC R20, `(.L_x_14) ;  /* 0x000000001014794e */ /* 0x000fce0000000000 */
[----:B-1---5:R-:W-:Y:S05]  /*1200*/  CALL.ABS.NOINC R14 ;  /* 0x000000000e007343 */ /* 0x022fea0003c00000 */
.L_x_14:
[----:B------:R-:W-:-:S13]  /*1210*/  ISETP.NE.AND P0, PT, R164, 0x3, PT ;  /* 0x00000003a400780c */ /* 0x000fda0003f05270 */
[----:B------:R-:W-:Y:S05]  /*1220*/  @!P0 BRA `(.L_x_15) ;  /* 0x0000000000048947 */ /* 0x000fea0003800000 */
[----:B------:R-:W-:Y:S01]  /*1230*/  BPT.TRAP 0x1 ;  /* 0x000000040000795c */ /* 0x000fe20000300000 */
.L_x_15:
[----:B------:R-:W-:Y:S02]  /*1240*/  IMAD.U32 R3, RZ, RZ, UR39 ;  /* 0x00000027ff037e24 */ /* 0x000fe4000f8e00ff */
[----:B------:R-:W-:-:S03]  /*1250*/  IMAD.U32 R0, RZ, RZ, UR38 ;  /* 0x00000026ff007e24 */ /* 0x000fc6000f8e00ff */
[----:B------:R-:W-:Y:S02]  /*1260*/  LEA R3, R3, UR42, 0x3 ;  /* 0x0000002a03037c11 */ /* 0x000fe4000f8e18ff */
[----:B------:R-:W-:-:S04]  /*1270*/  SHF.L.U32 R0, R0, 0x1f, RZ ;  /* 0x0000001f00007819 */ /* 0x000fc800000006ff */
[----:B------:R2:W3:Y:S01]  /*1280*/  SYNCS.PHASECHK.TRANS64.TRYWAIT P1, [R3+URZ], R0 ;  /* 0x00000000030075a7 */ /* 0x0004e2000802017f */
[----:B------:R-:W-:Y:S05]  /*1290*/  @!P0 BRA `(.L_x_16) ;  /* 0x0000000000048947 */ /* 0x000fea0003800000 */
[----:B------:R-:W-:Y:S01]  /*12a0*/  BPT.TRAP 0x1 ;  /* 0x000000040000795c */ /* 0x000fe20000300000 */
.L_x_16:
[----:B---3--:R-:W-:Y:S05]  /*12b0*/  @P1 BRA `(.L_x_17) ;  /* 0x0000000000081947 */ /* 0x008fea0003800000 */
[----:B------:R-:W3:Y:S02]  /*12c0*/  SYNCS.PHASECHK.TRANS64.TRYWAIT P1, [R3+URZ], R0 ;  /* 0x00000000030075a7 */ /* 0x000ee4000802017f */
[----:B---3--:R-:W-:Y:S05]  /*12d0*/  @!P1 BRA `(.L_x_18) ;  /* 0x000000b000149947 */ /* 0x008fea0003800000 */
.L_x_17:
[----:B------:R-:W-:-:S04]  /*12e0*/  UISETP.LT.AND UP0, UPT, UR40, 0x1, UPT ;  /* 0x000000012800788c */ /* 0x000fc8000bf01270 */
[----:B------:R-:W-:-:S04]  /*12f0*/  USEL UR4, UR40, 0x1, UP0 ;  /* 0x0000000128047887 */ /* 0x000fc80008000000 */
[----:B------:R-:W-:-:S06]  /*1300*/  UIADD3 UR4, UR40, -UR4, URZ ;  /* 0x8000000428047290 */ /* 0x000fcc000fffe03f */
[----:B--23--:R-:W-:Y:S01]  /*1310*/  IMAD.U32 R0, RZ, RZ, UR4 ;  /* 0x00000004ff007e24 */ /* 0x00cfe2000f8e00ff */
[----:B------:R-:W-:Y:S05]  /*1320*/  WARPSYNC.ALL ;  /* 0x0000000000007948 */ /* 0x000fea0003800000 */
[----:B------:R-:W-:Y:S01]  /*1330*/  ISETP.GE.AND P1, PT, R0, 0x1, PT ;  /* 0x000000010000780c */ /* 0x000fe20003f26270 */
[----:B------:R-:W-:Y:S01]  /*1340*/  UIADD3 UR4, UR42, 0x24180, URZ ;  /* 0x000241802a047890 */ /* 0x000fe2000fffe03f */
[----:B------:R-:W-:Y:S01]  /*1350*/  WARPGROUP.ARRIVE ;  /* 0x00000000000079c5 */ /* 0x000fe20000000000 */
[----:B------:R-:W-:Y:S01]  /*1360*/  UMOV UR9, 0x80000020 ;  /* 0x8000002000097882 */ /* 0x000fe20000000000 */
[----:B------:R-:W-:Y:S01]  /*1370*/  UMOV UR11, 0x40000040 ;  /* 0x40000040000b7882 */ /* 0x000fe20000000000 */
[----:B------:R-:W-:-:S04]  /*1380*/  USHF.R.U32.HI UR4, URZ, 0x4, UR4 ;  /* 0x000000043f047899 */ /* 0x000fc80008011604 */
[----:B------:R-:W-:Y:S02]  /*1390*/  ULOP3.LUT UR5, UR4, 0x3fff, URZ, 0xc0, !UPT ;  /* 0x00003fff04057892 */ /* 0x000fe4000f8ec03f */
[----:B------:R-:W-:Y:S02]  /*13a0*/  ULOP3.LUT UR4, UR41, 0x10000, URZ, 0xfc, !UPT ;  /* 0x0001000029047892 */ /* 0x000fe4000f8efc3f */
[----:B------:R-:W-:Y:S02]  /*13b0*/  ULOP3.LUT UR5, UR5, 0x1000000, URZ, 0xfc, !UPT ;  /* 0x0100000005057892 */ /* 0x000fe4000f8efc3f */
[----:B------:R-:W-:Y:S02]  /*13c0*/  ULEA UR6, UR39, UR4, 0xa ;  /* 0x0000000427067291 */ /* 0x000fe4000f8e503f */
[----:B------:R-:W-:-:S05]  /*13d0*/  ULEA UR7, UR39, UR5, 0x9 ;  /* 0x0000000527077291 */ /* 0x000fca000f8e483f */
[----:B------:R-:W-:Y:S02]  /*13e0*/  UMOV UR8, UR6 ;  /* 0x0000000600087c82 */ /* 0x000fe40008000000 */
[----:B------:R-:W-:Y:S02]  /*13f0*/  UMOV UR10, UR7 ;  /* 0x00000007000a7c82 */ /* 0x000fe40008000000 */
[----:B------:R-:W-:Y:S01]  /*1400*/  HGMMA.64x128x16.F32.BF16 R88, gdesc[UR8].tnspB, RZ, !UPT, gsb0 ;  /* 0x41e00000085879f0 */ /* 0x000fe2000c0018ff */
[----:B------:R-:W-:Y:S01]  /*1410*/  UIADD3 UR8, UR6, 0x200, URZ ;  /* 0x0000020006087890 */ /* 0x000fe2000fffe03f */
[----:B------:R-:W-:Y:S01]  /*1420*/  UMOV UR9, 0x80000020 ;  /* 0x8000002000097882 */ /* 0x000fe20000000000 */
[----:B------:R-:W-:Y:S02]  /*1430*/  WARPGROUP.DEPBAR.LE gsb0, 0x0 ;  /* 0x00008000000079c5 */ /* 0x000fe40000010000 */
[----:B------:R-:W-:-:S07]  /*1440*/  WARPGROUP.ARRIVE ;  /* 0x00000000000079c5 */ /* 0x000fce0000000000 */
[----:B------:R-:W-:Y:S01]  /*1450*/  HGMMA.64x128x16.F32.BF16 R24, gdesc[UR8].tnspB, RZ, !UPT, gsb0 ;  /* 0x41e00000081879f0 */ /* 0x000fe2000c0018ff */
[----:B------:R-:W-:Y:S02]  /*1460*/  UIADD3 UR8, UR6, 0x2, URZ ;  /* 0x0000000206087890 */ /* 0x000fe4000fffe03f */
[----:B------:R-:W-:Y:S01]  /*1470*/  UIADD3 UR10, UR7, 0x80, URZ ;  /* 0x00000080070a7890 */ /* 0x000fe2000fffe03f */
[----:B------:R-:W-:Y:S01]  /*1480*/  UMOV UR9, 0x80000020 ;  /* 0x8000002000097882 */ /* 0x000fe20000000000 */
[----:B------:R-:W-:Y:S01]  /*1490*/  UMOV UR11, 0x40000040 ;  /* 0x40000040000b7882 */ /* 0x000fe20000000000 */
[----:B------:R-:W-:Y:S02]  /*14a0*/  WARPGROUP.DEPBAR.LE gsb0, 0x0 ;  /* 0x00008000000079c5 */ /* 0x000fe40000010000 */
[----:B------:R-:W-:-:S06]  /*14b0*/  WARPGROUP.ARRIVE ;  /* 0x00000000000079c5 */ /* 0x000fcc0000000000 */
[----:B------:R-:W-:Y:S01]  /*14c0*/  HGMMA.64x128x16.F32.BF16 R88, gdesc[UR8].tnspB, R88, gsb0 ;  /* 0x41e00000085879f0 */ /* 0x000fe20008001858 */
[----:B------:R-:W-:Y:S01]  /*14d0*/  UIADD3 UR8, UR6, 0x202, URZ ;  /* 0x0000020206087890 */ /* 0x000fe2000fffe03f */
[----:B------:R-:W-:Y:S01]  /*14e0*/  UMOV UR9, 0x80000020 ;  /* 0x8000002000097882 */ /* 0x000fe20000000000 */
[----:B------:R-:W-:Y:S02]  /*14f0*/  WARPGROUP.DEPBAR.LE gsb0, 0x0 ;  /* 0x00008000000079c5 */ /* 0x000fe40000010000 */
[----:B------:R-:W-:-:S07]  /*1500*/  WARPGROUP.ARRIVE ;  /* 0x00000000000079c5 */ /* 0x000fce0000000000 */
[----:B------:R-:W-:Y:S03]  /*1510*/  HGMMA.64x128x16.F32.BF16 R24, gdesc[UR8].tnspB, R24, gsb0 ;  /* 0x41e00000081879f0 */ /* 0x000fe60008001818 */
[----:B------:R-:W-:Y:S02]  /*1520*/  WARPGROUP.DEPBAR.LE gsb0, 0x0 ;  /* 0x00008000000079c5 */ /* 0x000fe40000010000 */
[----:B------:R-:W-:Y:S05]  /*1530*/  @!P1 BRA `(.L_x_19) ;  /* 0x0000000400089947 */ /* 0x000fea0003800000 */
[----:B------:R-:W-:-:S04]  /*1540*/  UIADD3 UR6, UR39, 0x1, URZ ;  /* 0x0000000127067890 */ /* 0x000fc8000fffe03f */
[----:B------:R-:W-:-:S04]  /*1550*/  UISETP.NE.AND UP0, UPT, UR6, 0x9, UPT ;  /* 0x000000090600788c */ /* 0x000fc8000bf05270 */
[----:B------:R-:W-:Y:S02]  /*1560*/  USEL UR7, URZ, 0x1, UP0 ;  /* 0x000000013f077887 */ /* 0x000fe40008000000 */
[----:B------:R-:W-:Y:S02]  /*1570*/  USEL UR6, UR6, URZ, UP0 ;  /* 0x0000003f06067287 */ /* 0x000fe40008000000 */
[----:B------:R-:W-:-:S06]  /*1580*/  ULOP3.LUT UR7, UR38, UR7, URZ, 0x3c, !UPT ;  /* 0x0000000726077292 */ /* 0x000fcc000f8e3c3f */
[----:B01----:R-:W-:Y:S01]  /*1590*/  MOV R5, UR7 ;  /* 0x0000000700057c02 */ /* 0x003fe20008000f00 */
[----:B------:R-:W-:-:S06]  /*15a0*/  UMOV UR7, UR39 ;  /* 0x0000002700077c82 */ /* 0x000fcc0008000000 */
.L_x_26:
[----:B01----:R-:W-:Y:S05]  /*15b0*/  @!P0 BRA `(.L_x_20) ;  /* 0x0000000000048947 */ /* 0x003fea0003800000 */
[----:B------:R-:W-:Y:S01]  /*15c0*/  BPT.TRAP 0x1 ;  /* 0x000000040000795c */ /* 0x000fe20000300000 */
.L_x_20:
[----:B------:R-:W0:Y:S01]  /*15d0*/  S2UR UR9, SR_CgaCtaId ;  /* 0x00000000000979c3 */ /* 0x000e220000008800 */
[----:B------:R-:W-:Y:S01]  /*15e0*/  UMOV UR8, 0x400 ;  /* 0x0000040000087882 */ /* 0x000fe20000000000 */
[----:B------:R-:W-:Y:S01]  /*15f0*/  SHF.L.U32 R3, R5, 0x1f, RZ ;  /* 0x0000001f05037819 */ /* 0x000fe200000006ff */
[----:B0-----:R-:W-:-:S04]  /*1600*/  ULEA UR14, UR9, UR8, 0x18 ;  /* 0x00000008090e7291 */ /* 0x001fc8000f8ec03f */
[----:B------:R-:W-:-:S09]  /*1610*/  ULEA UR8, UR6, UR14, 0x3 ;  /* 0x0000000e06087291 */ /* 0x000fd2000f8e183f */
[----:B------:R0:W1:Y:S01]  /*1620*/  SYNCS.PHASECHK.TRANS64.TRYWAIT P1, [UR8], R3 ;  /* 0x00000003ff0075a7 */ /* 0x0000620008020148 */
[----:B------:R-:W-:Y:S05]  /*1630*/  @!P0 BRA `(.L_x_21) ;  /* 0x0000000000048947 */ /* 0x000fea0003800000 */
[----:B------:R-:W-:Y:S01]  /*1640*/  BPT.TRAP 0x1 ;  /* 0x000000040000795c */ /* 0x000fe20000300000 */
.L_x_21:
[----:B-1----:R-:W-:Y:S05]  /*1650*/  @P1 BRA `(.L_x_22) ;  /* 0x0000000000081947 */ /* 0x002fea0003800000 */
[----:B------:R-:W1:Y:S02]  /*1660*/  SYNCS.PHASECHK.TRANS64.TRYWAIT P1, [UR8], R3 ;  /* 0x00000003ff0075a7 */ /* 0x000e640008020148 */
[----:B-1----:R-:W-:Y:S05]  /*1670*/  @!P1 BRA `(.L_x_23) ;  /* 0x000000ac00409947 */ /* 0x002fea0003800000 */
.L_x_22:
[----:B------:R-:W-:Y:S01]  /*1680*/  ULEA UR12, UR6, UR4, 0xa ;  /* 0x00000004060c7291 */ /* 0x000fe2000f8e503f */
[----:B------:R-:W-:Y:S01]  /*1690*/  WARPGROUP.ARRIVE ;  /* 0x00000000000079c5 */ /* 0x000fe20000000000 */
[----:B------:R-:W-:Y:S01]  /*16a0*/  ULEA UR13, UR6, UR5, 0x9 ;  /* 0x00000005060d7291 */ /* 0x000fe2000f8e483f */
[----:B------:R-:W-:Y:S01]  /*16b0*/  UMOV UR9, 0x80000020 ;  /* 0x8000002000097882 */ /* 0x000fe20000000000 */
[----:B------:R-:W-:-:S03]  /*16c0*/  UMOV UR11, 0x40000040 ;  /* 0x40000040000b7882 */ /* 0x000fc60000000000 */
[----:B------:R-:W-:Y:S02]  /*16d0*/  UMOV UR8, UR12 ;  /* 0x0000000c00087c82 */ /* 0x000fe40008000000 */
[----:B------:R-:W-:Y:S02]  /*16e0*/  UMOV UR10, UR13 ;  /* 0x0000000d000a7c82 */ /* 0x000fe40008000000 */
[----:B------:R-:W-:Y:S01]  /*16f0*/  HGMMA.64x128x16.F32.BF16 R88, gdesc[UR8].tnspB, R88, gsb0 ;  /* 0x41e00000085879f0 */ /* 0x000fe20008001858 */
[----:B------:R-:W-:Y:S01]  /*1700*/  UIADD3 UR8, UR12, 0x200, URZ ;  /* 0x000002000c087890 */ /* 0x000fe2000fffe03f */
[----:B------:R-:W-:Y:S01]  /*1710*/  UMOV UR9, 0x80000020 ;  /* 0x8000002000097882 */ /* 0x000fe20000000000 */
[----:B------:R-:W-:Y:S02]  /*1720*/  WARPGROUP.DEPBAR.LE gsb0, 0x0 ;  /* 0x00008000000079c5 */ /* 0x000fe40000010000 */
[----:B------:R-:W-:-:S07]  /*1730*/  WARPGROUP.ARRIVE ;  /* 0x00000000000079c5 */ /* 0x000fce0000000000 */
[----:B------:R-:W-:Y:S01]  /*1740*/  HGMMA.64x128x16.F32.BF16 R24, gdesc[UR8].tnspB, R24, gsb0 ;  /* 0x41e00000081879f0 */ /* 0x000fe20008001818 */
        /* <DEDUP_REMOVED lines=14> */
[----:B------:R-:W-:Y:S01]  /*1830*/  BPT.TRAP 0x1 ;  /* 0x000000040000795c */ /* 0x000fe20000300000 */
.L_x_24:
[----:B------:R-:W-:Y:S01]  /*1840*/  ULEA UR8, UR7, UR14, 0x3 ;  /* 0x0000000e07087291 */ /* 0x000fe2000f8e183f */
[----:B------:R-:W-:-:S03]  /*1850*/  ISETP.GT.U32.AND P1, PT, R19, 0x1, PT ;  /* 0x000000011300780c */ /* 0x000fc60003f24070 */
[----:B------:R-:W-:-:S04]  /*1860*/  UIADD3 UR8, UR8, 0x48, URZ ;  /* 0x0000004808087890 */ /* 0x000fc8000fffe03f */
[----:B------:R-:W-:-:S09]  /*1870*/  UPRMT UR8, URZ, 0x654, UR8 ;  /* 0x000006543f087896 */ /* 0x000fd20008000008 */
[----:B------:R-:W-:Y:S01]  /*1880*/  SYNCS.ARRIVE.TRANS64.RED.A1T0 RZ, [UR8], RZ ;  /* 0x000000ffffff79a7 */ /* 0x000fe20008100408 */
[----:B------:R-:W-:Y:S05]  /*1890*/  @P1 BRA `(.L_x_25) ;  /* 0x0000000000041947 */ /* 0x000fea0003800000 */
[----:B------:R-:W-:Y:S01]  /*18a0*/  BPT.TRAP 0x1 ;  /* 0x000000040000795c */ /* 0x000fe20000300000 */
.L_x_25:
[----:B------:R-:W-:Y:S01]  /*18b0*/  UIADD3 UR6, UR6, 0x1, URZ ;  /* 0x0000000106067890 */ /* 0x000fe2000fffe03f */
[C---:B------:R-:W-:Y:S01]  /*18c0*/  ISETP.GT.AND P1, PT, R0.reuse, 0x1, PT ;  /* 0x000000010000780c */ /* 0x040fe20003f24270 */
[----:B------:R-:W-:Y:S01]  /*18d0*/  UIADD3 UR7, UR7, 0x1, URZ ;  /* 0x0000000107077890 */ /* 0x000fe2000fffe03f */
[----:B------:R-:W-:Y:S01]  /*18e0*/  VIADD R0, R0, 0xffffffff ;  /* 0xffffffff00007836 */ /* 0x000fe20000000000 */
[----:B------:R-:W-:Y:S02]  /*18f0*/  UISETP.NE.AND UP0, UPT, UR6, 0x9, UPT ;  /* 0x000000090600788c */ /* 0x000fe4000bf05270 */
[----:B------:R-:W-:Y:S02]  /*1900*/  UISETP.NE.AND UP1, UPT, UR7, 0x9, UPT ;  /* 0x000000090700788c */ /* 0x000fe4000bf25270 */
[----:B------:R-:W-:Y:S02]  /*1910*/  USEL UR8, URZ, 0x1, UP0 ;  /* 0x000000013f087887 */ /* 0x000fe40008000000 */
[----:B------:R-:W-:-:S02]  /*1920*/  USEL UR6, UR6, URZ, UP0 ;  /* 0x0000003f06067287 */ /* 0x000fc40008000000 */
[----:B------:R-:W-:Y:S02]  /*1930*/  USEL UR7, UR7, URZ, UP1 ;  /* 0x0000003f07077287 */ /* 0x000fe40008800000 */
[----:B------:R-:W-:Y:S01]  /*1940*/  LOP3.LUT R5, R5, UR8, RZ, 0x3c, !PT ;  /* 0x0000000805057c12 */ /* 0x000fe2000f8e3cff */
[----:B------:R-:W-:Y:S09]  /*1950*/  @P1 BRA `(.L_x_26) ;  /* 0xfffffffc00141947 */ /* 0x000ff2000383ffff */
.L_x_19:
[----:B------:R-:W2:Y:S02]  /*1960*/  LDC R0, c[0x0][0x28c] ;  /* 0x0000a300ff007b82 */ /* 0x000ea40000000800 */
[----:B--2---:R-:W-:-:S13]  /*1970*/  ISETP.GE.AND P1, PT, R0, 0x1, PT ;  /* 0x000000010000780c */ /* 0x004fda0003f26270 */
[----:B------:R-:W-:Y:S05]  /*1980*/  @!P1 BRA `(.L_x_27) ;  /* 0x0000000000489947 */ /* 0x000fea0003800000 */
[----:B------:R-:W-:Y:S05]  /*1990*/  @!P0 BRA `(.L_x_28) ;  /* 0x0000000000048947 */ /* 0x000fea0003800000 */
[----:B------:R-:W-:Y:S01]  /*19a0*/  BPT.TRAP 0x1 ;  /* 0x000000040000795c */ /* 0x000fe20000300000 */
.L_x_28:
[----:B------:R-:W2:Y:S01]  /*19b0*/  S2UR UR7, SR_CgaCtaId ;  /* 0x00000000000779c3 */ /* 0x000ea20000008800 */
[----:B------:R-:W-:Y:S01]  /*19c0*/  UISETP.LT.AND UP0, UPT, UR40, 0x1, UPT ;  /* 0x000000012800788c */ /* 0x000fe2000bf01270 */
[----:B------:R-:W-:-:S03]  /*19d0*/  ISETP.GT.U32.AND P0, PT, R19, 0x1, PT ;  /* 0x000000011300780c */ /* 0x000fc60003f04070 */
[----:B------:R-:W-:-:S04]  /*19e0*/  USEL UR6, UR40, 0x1, UP0 ;  /* 0x0000000128067887 */ /* 0x000fc80008000000 */
[----:B------:R-:W-:-:S04]  /*19f0*/  UIADD3 UR6, UR39, UR40, -UR6 ;  /* 0x0000002827067290 */ /* 0x000fc8000fffe806 */
[----:B------:R-:W-:-:S04]  /*1a00*/  UIMAD.WIDE.U32 UR4, UR6, 0x38e38e39, URZ ;  /* 0x38e38e39060478a5 */ /* 0x000fc8000f8e003f */
[----:B------:R-:W-:-:S03]  /*1a10*/  USHF.R.U32.HI UR4, URZ, 0x1, UR5 ;  /* 0x000000013f047899 */ /* 0x000fc60008011605 */
[----:B------:R-:W-:Y:S01]  /*1a20*/  UMOV UR5, 0x400 ;  /* 0x0000040000057882 */ /* 0x000fe20000000000 */
[----:B------:R-:W-:Y:S02]  /*1a30*/  UIMAD UR6, UR4, -0x9, UR6 ;  /* 0xfffffff7040678a4 */ /* 0x000fe4000f8e0206 */
[----:B--2---:R-:W-:-:S04]  /*1a40*/  ULEA UR5, UR7, UR5, 0x18 ;  /* 0x0000000507057291 */ /* 0x004fc8000f8ec03f */
[----:B------:R-:W-:-:S04]  /*1a50*/  ULEA UR6, UR6, UR5, 0x3 ;  /* 0x0000000506067291 */ /* 0x000fc8000f8e183f */
[----:B------:R-:W-:-:S04]  /*1a60*/  UIADD3 UR6, UR6, 0x48, URZ ;  /* 0x0000004806067890 */ /* 0x000fc8000fffe03f */
[----:B------:R-:W-:-:S09]  /*1a70*/  UPRMT UR6, URZ, 0x654, UR6 ;  /* 0x000006543f067896 */ /* 0x000fd20008000006 */
[----:B------:R-:W-:Y:S01]  /*1a80*/  SYNCS.ARRIVE.TRANS64.RED.A1T0 RZ, [UR6], RZ ;  /* 0x000000ffffff79a7 */ /* 0x000fe20008100406 */
[----:B------:R-:W-:Y:S05]  /*1a90*/  @P0 BRA `(.L_x_27) ;  /* 0x0000000000040947 */ /* 0x000fea0003800000 */
[----:B------:R-:W-:Y:S01]  /*1aa0*/  BPT.TRAP 0x1 ;  /* 0x000000040000795c */ /* 0x000fe20000300000 */
.L_x_27:
[----:B------:R-:W2:Y:S01]  /*1ab0*/  LDC R6, c[0x0][0x288] ;  /* 0x0000a200ff067b82 */ /* 0x000ea20000000800 */
[----:B01----:R-:W-:Y:S01]  /*1ac0*/  LOP3.LUT R4, R18, 0x60, RZ, 0xc0, !PT ;  /* 0x0000006012047812 */ /* 0x003fe200078ec0ff */
[----:B------:R-:W-:Y:S01]  /*1ad0*/  IMAD.SHL.U32 R13, R153, 0x80, RZ ;  /* 0x00000080990d7824 */ /* 0x000fe200078e00ff */
[----:B------:R-:W-:Y:S01]  /*1ae0*/  UIADD3 UR39, UR40, UR39, URZ ;  /* 0x0000002728277290 */ /* 0x000fe2000fffe03f */
[----:B------:R-:W-:Y:S01]  /*1af0*/  SHF.R.U32.HI R3, RZ, 0x2, R18 ;  /* 0x00000002ff037819 */ /* 0x000fe20000011612 */
[----:B------:R-:W-:Y:S01]  /*1b00*/  IMAD.SHL.U32 R15, R152, 0x100, RZ ;  /* 0x00000100980f7824 */ /* 0x000fe200078e00ff */
[----:B------:R-:W-:Y:S01]  /*1b10*/  SHF.R.U32.HI R10, RZ, 0x1, R4 ;  /* 0x00000001ff0a7819 */ /* 0x000fe20000011604 */
[----:B------:R-:W-:Y:S01]  /*1b20*/  UISETP.GT.U32.AND UP0, UPT, UR39, 0x8, UPT ;  /* 0x000000082700788c */ /* 0x000fe2000bf04070 */
[----:B------:R-:W-:Y:S01]  /*1b30*/  LOP3.LUT R4, R18, 0x3, RZ, 0xc0, !PT ;  /* 0x0000000312047812 */ /* 0x000fe200078ec0ff */
[----:B------:R-:W-:Y:S01]  /*1b40*/  ULDC UR7, c[0x0][0x284] ;  /* 0x0000a10000077ab9 */ /* 0x000fe20000000800 */
[----:B------:R-:W-:Y:S01]  /*1b50*/  LOP3.LUT R0, R22, 0x1, RZ, 0xc0, !PT ;  /* 0x0000000116007812 */ /* 0x000fe200078ec0ff */
[----:B------:R-:W-:Y:S01]  /*1b60*/  UISETP.LT.U32.AND UP0, UPT, UR40, 0x9, UP0 ;  /* 0x000000092800788c */ /* 0x000fe20008701070 */
[----:B------:R-:W-:Y:S01]  /*1b70*/  LOP3.LUT R3, R3, 0x7, RZ, 0xc0, !PT ;  /* 0x0000000703037812 */ /* 0x000fe200078ec0ff */
[----:B------:R-:W-:Y:S01]  /*1b80*/  UISETP.GE.U32.AND UP1, UPT, UR40, 0x9, UPT ;  /* 0x000000092800788c */ /* 0x000fe2000bf26070 */
[----:B------:R-:W-:Y:S01]  /*1b90*/  SHF.R.S32.HI R21, RZ, 0x1f, R23 ;  /* 0x0000001fff157819 */ /* 0x000fe20000011417 */
[----:B------:R-:W-:Y:S01]  /*1ba0*/  IMAD.SHL.U32 R8, R0, 0x40, RZ ;  /* 0x0000004000087824 */ /* 0x000fe200078e00ff */
[----:B------:R-:W-:Y:S01]  /*1bb0*/  IADD3 R5, RZ, -R10, -R3 ;  /* 0x8000000aff057210 */ /* 0x000fe20007ffe803 */
[----:B------:R-:W-:Y:S01]  /*1bc0*/  ULDC.64 UR8, c[0x0][0x5d0] ;  /* 0x0001740000087ab9 */ /* 0x000fe20000000a00 */
[----:B------:R-:W-:-:S02]  /*1bd0*/  UIMAD.WIDE.U32 UR4, UR39, 0x38e38e39, URZ ;  /* 0x38e38e39270478a5 */ /* 0x000fc4000f8e003f */
[----:B------:R-:W-:Y:S01]  /*1be0*/  USEL UR6, URZ, 0x1, !UP0 ;  /* 0x000000013f067887 */ /* 0x000fe2000c000000 */
[----:B------:R-:W-:Y:S01]  /*1bf0*/  LOP3.LUT R3, R8, 0x40, R3, 0xe2, !PT ;  /* 0x0000004008037812 */ /* 0x000fe200078ee203 */
[----:B------:R-:W-:Y:S01]  /*1c00*/  IMAD.WIDE R8, R152, 0x100, RZ ;  /* 0x0000010098087825 */ /* 0x000fe200078e02ff */
[----:B------:R-:W-:Y:S01]  /*1c10*/  USHF.R.U32.HI UR4, URZ, 0x1, UR5 ;  /* 0x000000013f047899 */ /* 0x000fe20008011605 */
[----:B--2---:R-:W-:Y:S01]  /*1c20*/  ISETP.GE.AND P0, PT, R13, R6, PT ;  /* 0x000000060d00720c */ /* 0x004fe20003f06270 */
[----:B------:R-:W-:Y:S01]  /*1c30*/  ULOP3.LUT UR38, UR38, UR6, URZ, 0x3c, !UPT ;  /* 0x0000000626267292 */ /* 0x000fe2000f8e3c3f */
[----:B------:R-:W-:Y:S01]  /*1c40*/  IMAD R12, R4, -0x2, R6 ;  /* 0xfffffffe040c7824 */ /* 0x000fe200078e0206 */
[----:B------:R-:W-:Y:S01]  /*1c50*/  LOP3.LUT R153, R8, R3, R10, 0xfe, !PT ;  /* 0x0000000308997212 */ /* 0x000fe200078efe0a */
[----:B------:R-:W-:Y:S01]  /*1c60*/  IMAD.SHL.U32 R6, R18, 0x2, RZ ;  /* 0x0000000212067824 */ /* 0x000fe200078e00ff */
[----:B------:R-:W-:Y:S01]  /*1c70*/  ISETP.GE.OR P0, PT, R15, UR7, P0 ;  /* 0x000000070f007c0c */ /* 0x000fe20008706670 */
[----:B------:R-:W-:Y:S01]  /*1c80*/  IMAD R4, R21, UR8, RZ ;  /* 0x0000000815047c24 */ /* 0x000fe2000f8e02ff */
[----:B------:R-:W-:Y:S01]  /*1c90*/  UIMAD UR39, UR4, -0x9, UR39 ;  /* 0xfffffff7042778a4 */ /* 0x000fe2000f8e0227 */
[----:B------:R-:W-:Y:S01]  /*1ca0*/  IMAD R0, R0, -0x40, R5 ;  /* 0xffffffc000007824 */ /* 0x000fe200078e0205 */
[----:B------:R-:W-:Y:S01]  /*1cb0*/  LOP3.LUT R6, R13, 0x6, R6, 0xf8, !PT ;  /* 0x000000060d067812 */ /* 0x000fe200078ef806 */
[----:B------:R-:W-:Y:S01]  /*1cc0*/  IMAD R11, R23, UR9, R4 ;  /* 0x00000009170b7c24 */ /* 0x000fe2000f8e0204 */
[----:B------:R-:W-:Y:S01]  /*1cd0*/  @UP1 ULOP3.LUT UR38, UR38, 0x1, UR4, 0x78, !UPT ;  /* 0x0000000126261892 */ /* 0x000fe2000f8e7804 */
[----:B------:R-:W-:Y:S01]  /*1ce0*/  IMAD.MOV.U32 R152, RZ, RZ, -0x1 ;  /* 0xffffffffff987424 */ /* 0x000fe200078e00ff */
[----:B------:R-:W-:-:S02]  /*1cf0*/  SHF.R.S32.HI R7, RZ, 0x1f, R6 ;  /* 0x0000001fff077819 */ /* 0x000fc40000011406 */
[----:B------:R-:W-:Y:S01]  /*1d00*/  IADD3 R3, -R15, UR7, R0 ;  /* 0x000000070f037c10 */ /* 0x000fe2000fffe100 */
[----:B------:R-:W-:Y:S02]  /*1d10*/  IMAD.IADD R0, R12, 0x1, -R13 ;  /* 0x000000010c007824 */ /* 0x000fe400078e0a0d */
[----:B------:R-:W-:-:S04]  /*1d20*/  IMAD.WIDE.U32 R4, R23, UR8, R6 ;  /* 0x0000000817047c25 */ /* 0x000fc8000f8e0006 */
[----:B------:R-:W-:Y:S02]  /*1d30*/  IMAD.IADD R11, R5, 0x1, R11 ;  /* 0x00000001050b7824 */ /* 0x000fe400078e020b */
[----:B------:R-:W-:Y:S01]  /*1d40*/  IMAD.MOV.U32 R10, RZ, RZ, R4 ;  /* 0x000000ffff0a7224 */ /* 0x000fe200078e0004 */
[----:B------:R-:W-:Y:S06]  /*1d50*/  @P0 BRA `(.L_x_29) ;  /* 0x00000084006c0947 */ /* 0x000fec0003800000 */
[----:B------:R-:W0:Y:S01]  /*1d60*/  LDC.64 R4, c[0x0][0x5c8] ;  /* 0x00017200ff047b82 */ /* 0x000e220000000a00 */
[----:B-----5:R-:W-:Y:S01]  /*1d70*/  FSETP.NEU.AND P0, PT, R155, RZ, PT ;  /* 0x000000ff9b00720b */ /* 0x020fe20003f0d000 */
[----:B------:R-:W-:Y:S01]  /*1d80*/  BSSY B0, `(.L_x_29) ;  /* 0x0000858000007945 */ /* 0x000fe20003800000 */
[----:B------:R-:W-:-:S04]  /*1d90*/  ISETP.GT.AND P3, PT, R3, RZ, PT ;  /* 0x000000ff0300720c */ /* 0x000fc80003f64270 */
[----:B------:R-:W-:Y:S01]  /*1da0*/  ISETP.GT.AND P1, PT, R0, RZ, P3 ;  /* 0x000000ff0000720c */ /* 0x000fe20001f24270 */
[-C--:B0-----:R-:W-:Y:S02]  /*1db0*/  IMAD R12, R9, R4.reuse, RZ ;  /* 0x00000004090c7224 */ /* 0x081fe400078e02ff */
[----:B------:R-:W-:-:S04]  /*1dc0*/  IMAD.WIDE.U32 R166, R153, R4, R10 ;  /* 0x0000000499a67225 */ /* 0x000fc800078e000a */
[----:B------:R-:W-:-:S04]  /*1dd0*/  IMAD R11, R153, R5, R12 ;  /* 0x00000005990b7224 */ /* 0x000fc800078e020c */
[----:B------:R-:W-:Y:S01]  /*1de0*/  IMAD.IADD R169, R167, 0x1, R11 ;  /* 0x00000001a7a97824 */ /* 0x000fe200078e020b */
[----:B------:R-:W-:Y:S06]  /*1df0*/  @!P0 BRA `(.L_x_30) ;  /* 0x00000060000c8947 */ /* 0x000fec0003800000 */
[----:B------:R-:W0:Y:S01]  /*1e00*/  LDC.64 R12, c[0x0][0x5b8] ;  /* 0x00016e00ff0c7b82 */ /* 0x000e220000000a00 */
[----:B------:R-:W-:-:S07]  /*1e10*/  ULDC.64 UR4, c[0x0][0x5c0] ;  /* 0x0001700000047ab9 */ /* 0x000fce0000000a00 */
[----:B------:R-:W1:Y:S08]  /*1e20*/  LDC.64 R14, c[0x0][0x5b0] ;  /* 0x00016c00ff0e7b82 */ /* 0x000e700000000a00 */
[----:B------:R-:W2:Y:S01]  /*1e30*/  LDC.64 R10, c[0x0][0x5a8] ;  /* 0x00016a00ff0a7b82 */ /* 0x000ea20000000a00 */
[----:B0-----:R-:W-:-:S04]  /*1e40*/  IMAD R20, R21, R12, RZ ;  /* 0x0000000c15147224 */ /* 0x001fc800078e02ff */
[C---:B------:R-:W-:Y:S02]  /*1e50*/  IMAD R13, R23.reuse, R13, R20 ;  /* 0x0000000d170d7224 */ /* 0x040fe400078e0214 */
[----:B------:R-:W-:-:S04]  /*1e60*/  IMAD.WIDE.U32 R20, R23, R12, R6 ;  /* 0x0000000c17147225 */ /* 0x000fc800078e0006 */
[----:B-1----:R-:W-:Y:S01]  /*1e70*/  IMAD R156, R9, R14, RZ ;  /* 0x0000000e099c7224 */ /* 0x002fe200078e02ff */
[----:B------:R-:W-:-:S03]  /*1e80*/  IADD3 R157, R21, R13, RZ ;  /* 0x0000000d159d7210 */ /* 0x000fc60007ffe0ff */
[----:B------:R-:W-:Y:S02]  /*1e90*/  IMAD R167, R153, R15, R156 ;  /* 0x0000000f99a77224 */ /* 0x000fe400078e029c */
[----:B------:R-:W-:-:S04]  /*1ea0*/  IMAD.MOV.U32 R156, RZ, RZ, R20 ;  /* 0x000000ffff9c7224 */ /* 0x000fc800078e0014 */
[----:B------:R-:W-:-:S04]  /*1eb0*/  IMAD.WIDE.U32 R158, R153, R14, R156 ;  /* 0x0000000e999e7225 */ /* 0x000fc800078e009c */
[----:B------:R-:W-:Y:S01]  /*1ec0*/  IMAD.IADD R159, R159, 0x1, R167 ;  /* 0x000000019f9f7824 */ /* 0x000fe200078e02a7 */
[----:B--2---:R-:W-:-:S04]  /*1ed0*/  LEA R160, P0, R158, R10, 0x1 ;  /* 0x0000000a9ea07211 */ /* 0x004fc800078008ff */
[----:B------:R-:W-:-:S05]  /*1ee0*/  LEA.HI.X R161, R158, R11, R159, 0x1, P0 ;  /* 0x0000000b9ea17211 */ /* 0x000fca00000f0c9f */
[----:B------:R-:W2:Y:S01]  /*1ef0*/  @P1 LDG.E.LTC128B.U16 R165, desc[UR36][R160.64] ;  /* 0x00000024a0a51981 */ /* 0x000ea2000c1e1520 */
[----:B------:R-:W-:Y:S01]  /*1f00*/  IMAD.WIDE.U32 R162, R153, R14, R6 ;  /* 0x0000000e99a27225 */ /* 0x000fe200078e0006 */
[----:B------:R-:W-:Y:S01]  /*1f10*/  ISETP.GT.AND P2, PT, R0, 0x1, P3 ;  /* 0x000000010000780c */ /* 0x000fe20001f44270 */
[----:B------:R-:W-:Y:S02]  /*1f20*/  BSSY B1, `(.L_x_31) ;  /* 0x0000012000017945 */ /* 0x000fe40003800000 */
[----:B------:R-:W-:Y:S02]  /*1f30*/  IMAD.IADD R163, R167, 0x1, R163 ;  /* 0x00000001a7a37824 */ /* 0x000fe400078e02a3 */
[----:B------:R-:W-:-:S04]  /*1f40*/  IMAD.WIDE.U32 R162, R23, R12, R162 ;  /* 0x0000000c17a27225 */ /* 0x000fc800078e00a2 */
[----:B--2---:R-:W-:-:S04]  /*1f50*/  IMAD.U32 R158, R165, 0x10000, RZ ;  /* 0x00010000a59e7824 */ /* 0x004fc800078e00ff */
[----:B------:R-:W-:Y:S01]  /*1f60*/  FMUL R159, R158, R155 ;  /* 0x0000009b9e9f7220 */ /* 0x000fe20000400000 */
[----:B------:R-:W-:-:S03]  /*1f70*/  LEA R158, P0, R166, UR4, 0x1 ;  /* 0x00000004a69e7c11 */ /* 0x000fc6000f8008ff */
[----:B------:R-:W-:Y:S01]  /*1f80*/  FFMA R159, R88, R154, R159 ;  /* 0x0000009a589f7223 */ /* 0x000fe2000000009f */
[----:B------:R-:W-:-:S04]  /*1f90*/  IMAD.IADD R88, R13, 0x1, R163 ;  /* 0x000000010d587824 */ /* 0x000fc800078e02a3 */
[----:B------:R-:W-:Y:S02]  /*1fa0*/  F2FP.BF16.F32.PACK_AB R161, RZ, R159 ;  /* 0x0000009fffa1723e */ /* 0x000fe400000010ff */
[----:B------:R-:W-:Y:S02]  /*1fb0*/  LEA.HI.X R159, R166, UR5, R169, 0x1, P0 ;  /* 0x00000005a69f7c11 */ /* 0x000fe400080f0ca9 */
[----:B------:R-:W-:Y:S02]  /*1fc0*/  PRMT R163, R161, 0x7610, R163 ;  /* 0x00007610a1a37816 */ /* 0x000fe400000000a3 */
[----:B------:R-:W-:-:S03]  /*1fd0*/  LEA R160, P0, R162, R10, 0x1 ;  /* 0x0000000aa2a07211 */ /* 0x000fc600078008ff */
[----:B------:R0:W-:Y:S01]  /*1fe0*/  @P1 STG.E.U16 desc[UR36][R158.64], R163 ;  /* 0x000000a39e001986 */ /* 0x0001e2000c101524 */
[----:B------:R-:W-:Y:S01]  /*1ff0*/  LEA.HI.X R161, R162, R11, R88, 0x1, P0 ;  /* 0x0000000ba2a17211 */ /* 0x000fe200000f0c58 */
[C---:B------:R-:W-:Y:S01]  /*2000*/  IMAD.SHL.U32 R162, R14.reuse, 0x8, RZ ;  /* 0x000000080ea27824 */ /* 0x040fe200078e00ff */
[----:B0-----:R-:W-:Y:S01]  /*2010*/  SHF.L.U64.HI R163, R14, 0x3, R15 ;  /* 0x000000030ea37819 */ /* 0x001fe2000001020f */
[----:B------:R-:W-:Y:S06]  /*2020*/  @!P2 BRA `(.L_x_32) ;  /* 0x000000000004a947 */ /* 0x000fec0003800000 */
[----:B------:R0:W5:Y:S02]  /*2030*/  LDG.E.LTC128B.U16 R165, desc[UR36][R160.64+0x2] ;  /* 0x00000224a0a57981 */ /* 0x000164000c1e1520 */
.L_x_32:
[----:B------:R-:W-:Y:S05]  /*2040*/  BSYNC B1 ;  /* 0x0000000000017941 */ /* 0x000fea0003800000 */
.L_x_31:
[----:B-----5:R-:W-:Y:S01]  /*2050*/  IMAD.U32 R88, R165, 0x10000, RZ ;  /* 0x00010000a5587824 */ /* 0x020fe200078e00ff */
[----:B------:R-:W-:Y:S01]  /*2060*/  ISETP.GT.AND P0, PT, R3, 0x8, PT ;  /* 0x000000080300780c */ /* 0x000fe20003f04270 */
[----:B------:R-:W-:Y:S01]  /*2070*/  IMAD.WIDE.U32 R170, R153, R14, R162 ;  /* 0x0000000e99aa7225 */ /* 0x000fe200078e00a2 */
[----:B------:R-:W-:-:S03]  /*2080*/  PRMT R172, R165, 0x7610, R172 ;  /* 0x00007610a5ac7816 */ /* 0x000fc600000000ac */
[----:B------:R-:W-:Y:S01]  /*2090*/  FMUL R88, R88, R155 ;  /* 0x0000009b58587220 */ /* 0x000fe20000400000 */
[----:B------:R-:W-:Y:S01]  /*20a0*/  ISETP.GT.AND P1, PT, R0, RZ, P0 ;  /* 0x000000ff0000720c */ /* 0x000fe20000724270 */
[----:B------:R-:W-:Y:S01]  /*20b0*/  IMAD.IADD R169, R167, 0x1, R171 ;  /* 0x00000001a7a97824 */ /* 0x000fe200078e02ab */
[----:B------:R-:W-:Y:S01]  /*20c0*/  IADD3 R166, P4, R20, R170, RZ ;  /* 0x000000aa14a67210 */ /* 0x000fe20007f9e0ff */
[----:B------:R-:W-:-:S04]  /*20d0*/  FFMA R89, R89, R154, R88 ;  /* 0x0000009a59597223 */ /* 0x000fc80000000058 */
[----:B------:R-:W-:Y:S01]  /*20e0*/  IMAD.X R167, R169, 0x1, R157, P4 ;  /* 0x00000001a9a77824 */ /* 0x000fe200020e069d */
[----:B------:R-:W-:Y:S02]  /*20f0*/  F2FP.BF16.F32.PACK_AB R168, RZ, R89 ;  /* 0x00000059ffa8723e */ /* 0x000fe400000010ff */
[----:B------:R-:W-:Y:S02]  /*2100*/  LEA R88, P4, R166, R10, 0x1 ;  /* 0x0000000aa6587211 */ /* 0x000fe400078808ff */
[----:B------:R-:W-:Y:S02]  /*2110*/  PRMT R171, R168, 0x7610, R171 ;  /* 0x00007610a8ab7816 */ /* 0x000fe400000000ab */
[----:B------:R-:W-:-:S03]  /*2120*/  LEA.HI.X R89, R166, R11, R167, 0x1, P4 ;  /* 0x0000000ba6597211 */ /* 0x000fc600020f0ca7 */
[----:B------:R1:W-:Y:S04]  /*2130*/  @P2 STG.E.U16 desc[UR36][R158.64+0x2], R171 ;  /* 0x000002ab9e002986 */ /* 0x0003e8000c101524 */
[----:B------:R2:W3:Y:S01]  /*2140*/  @P1 LDG.E.LTC128B.U16 R172, desc[UR36][R88.64] ;  /* 0x0000002458ac1981 */ /* 0x0004e2000c1e1520 */
[----:B------:R-:W-:Y:S01]  /*2150*/  IMAD.SHL.U32 R165, R4, 0x10, RZ ;  /* 0x0000001004a57824 */ /* 0x000fe200078e00ff */
[----:B------:R-:W-:Y:S01]  /*2160*/  IADD3 R170, P2, R6, R170, RZ ;  /* 0x000000aa06aa7210 */ /* 0x000fe20007f5e0ff */
[----:B------:R-:W-:Y:S03]  /*2170*/  BSSY B1, `(.L_x_33) ;  /* 0x0000011000017945 */ /* 0x000fe60003800000 */
[----:B------:R-:W-:-:S02]  /*2180*/  IADD3 R168, P4, R165, R158, RZ ;  /* 0x0000009ea5a87210 */ /* 0x000fc40007f9e0ff */
[----:B-1----:R-:W-:Y:S02]  /*2190*/  IADD3.X R171, R7, R169, RZ, P2, !PT ;  /* 0x000000a907ab7210 */ /* 0x002fe400017fe4ff */
[----:B------:R-:W-:Y:S01]  /*21a0*/  ISETP.GT.AND P2, PT, R0, 0x1, P0 ;  /* 0x000000010000780c */ /* 0x000fe20000744270 */
[----:B------:R-:W-:-:S03]  /*21b0*/  IMAD.WIDE.U32 R170, R23, R12, R170 ;  /* 0x0000000c17aa7225 */ /* 0x000fc600078e00aa */
[----:B--2---:R-:W-:Y:S01]  /*21c0*/  LEA R88, P5, R170, R10, 0x1 ;  /* 0x0000000aaa587211 */ /* 0x004fe200078a08ff */
[----:B---3--:R-:W-:-:S04]  /*21d0*/  IMAD.U32 R166, R172, 0x10000, RZ ;  /* 0x00010000aca67824 */ /* 0x008fc800078e00ff */
[----:B------:R-:W-:Y:S01]  /*21e0*/  FMUL R167, R166, R155 ;  /* 0x0000009ba6a77220 */ /* 0x000fe20000400000 */
[----:B------:R-:W-:-:S03]  /*21f0*/  IMAD.IADD R166, R13, 0x1, R171 ;  /* 0x000000010da67824 */ /* 0x000fc600078e02ab */
[----:B------:R-:W-:Y:S01]  /*2200*/  FFMA R90, R90, R154, R167 ;  /* 0x0000009a5a5a7223 */ /* 0x000fe200000000a7 */
[----:B------:R-:W-:Y:S02]  /*2210*/  SHF.L.U64.HI R167, R4, 0x4, R5 ;  /* 0x0000000404a77819 */ /* 0x000fe40000010205 */
[----:B------:R-:W-:Y:S02]  /*2220*/  LEA.HI.X R89, R170, R11, R166, 0x1, P5 ;  /* 0x0000000baa597211 */ /* 0x000fe400028f0ca6 */
[----:B------:R-:W-:Y:S01]  /*2230*/  F2FP.BF16.F32.PACK_AB R90, RZ, R90 ;  /* 0x0000005aff5a723e */ /* 0x000fe200000010ff */
[----:B------:R-:W-:-:S05]  /*2240*/  IMAD.X R169, R167, 0x1, R159, P4 ;  /* 0x00000001a7a97824 */ /* 0x000fca00020e069f */
[----:B------:R1:W-:Y:S01]  /*2250*/  @P1 STG.E.U16 desc[UR36][R168.64], R90 ;  /* 0x0000005aa8001986 */ /* 0x0003e2000c101524 */
[----:B------:R-:W-:Y:S05]  /*2260*/  @!P2 BRA `(.L_x_34) ;  /* 0x000000000004a947 */ /* 0x000fea0003800000 */
[----:B------:R2:W5:Y:S02]  /*2270*/  LDG.E.LTC128B.U16 R172, desc[UR36][R88.64+0x2] ;  /* 0x0000022458ac7981 */ /* 0x000564000c1e1520 */
.L_x_34:
[----:B------:R-:W-:Y:S05]  /*2280*/  BSYNC B1 ;  /* 0x0000000000017941 */ /* 0x000fea0003800000 */
.L_x_33:
[----:B-1---5:R-:W-:Y:S01]  /*2290*/  IMAD.U32 R90, R172, 0x10000, RZ ;  /* 0x00010000ac5a7824 */ /* 0x022fe200078e00ff */
[----:B------:R-:W-:Y:S01]  /*22a0*/  ISETP.GT.AND P1, PT, R0, 0x8, P3 ;  /* 0x000000080000780c */ /* 0x000fe20001f24270 */
[----:B------:R-:W-:Y:S02]  /*22b0*/  BSSY B1, `(.L_x_35) ;  /* 0x000000a000017945 */ /* 0x000fe40003800000 */
[----:B------:R-:W-:-:S04]  /*22c0*/  FMUL R90, R90, R155 ;  /* 0x0000009b5a5a7220 */ /* 0x000fc80000400000 */
[----:B------:R-:W-:Y:S01]  /*22d0*/  FFMA R90, R91, R154, R90 ;  /* 0x0000009a5b5a7223 */ /* 0x000fe2000000005a */
[----:B------:R-:W-:-:S04]  /*22e0*/  @P2 IMAD.MOV.U32 R91, RZ, RZ, R169 ;  /* 0x000000ffff5b2224 */ /* 0x000fc800078e00a9 */
[----:B------:R-:W-:-:S04]  /*22f0*/  F2FP.BF16.F32.PACK_AB R90, RZ, R90 ;  /* 0x0000005aff5a723e */ /* 0x000fc800000010ff */
[----:B------:R-:W-:Y:S01]  /*2300*/  PRMT R166, R90, 0x7610, R166 ;  /* 0x000076105aa67816 */ /* 0x000fe200000000a6 */
[----:B------:R-:W-:-:S05]  /*2310*/  @P2 IMAD.MOV.U32 R90, RZ, RZ, R168 ;  /* 0x000000ffff5a2224 */ /* 0x000fca00078e00a8 */
[----:B------:R1:W-:Y:S01]  /*2320*/  @P2 STG.E.U16 desc[UR36][R90.64+0x2], R166 ;  /* 0x000002a65a002986 */ /* 0x0003e2000c101524 */
[----:B------:R-:W-:Y:S05]  /*2330*/  @!P1 BRA `(.L_x_36) ;  /* 0x0000000000049947 */ /* 0x000fea0003800000 */
[----:B------:R3:W5:Y:S02]  /*2340*/  LDG.E.LTC128B.U16 R172, desc[UR36][R160.64+0x10] ;  /* 0x00001024a0ac7981 */ /* 0x000764000c1e1520 */
.L_x_36:
[----:B------:R-:W-:Y:S05]  /*2350*/  BSYNC B1 ;  /* 0x0000000000017941 */ /* 0x000fea0003800000 */
.L_x_35:
[----:B-1---5:R-:W-:Y:S01]  /*2360*/  IMAD.U32 R90, R172, 0x10000, RZ ;  /* 0x00010000ac5a7824 */ /* 0x022fe200078e00ff */
[----:B------:R-:W-:Y:S01]  /*2370*/  ISETP.GT.AND P2, PT, R0, 0x9, P3 ;  /* 0x000000090000780c */ /* 0x000fe20001f44270 */
[----:B------:R-:W-:Y:S02]  /*2380*/  BSSY B1, `(.L_x_37) ;  /* 0x000000a000017945 */ /* 0x000fe40003800000 */
[----:B------:R-:W-:Y:S01]  /*2390*/  FMUL R91, R90, R155 ;  /* 0x0000009b5a5b7220 */ /* 0x000fe20000400000 */
[----:B------:R-:W-:-:S03]  /*23a0*/  @P1 IMAD.MOV.U32 R90, RZ, RZ, R158 ;  /* 0x000000ffff5a1224 */ /* 0x000fc600078e009e */
[----:B------:R-:W-:-:S05]  /*23b0*/  FFMA R91, R92, R154, R91 ;  /* 0x0000009a5c5b7223 */ /* 0x000fca000000005b */
[----:B------:R-:W-:-:S04]  /*23c0*/  F2FP.BF16.F32.PACK_AB R91, RZ, R91 ;  /* 0x0000005bff5b723e */ /* 0x000fc800000010ff */
[----:B------:R-:W-:Y:S01]  /*23d0*/  PRMT R92, R91, 0x7610, R92 ;  /* 0x000076105b5c7816 */ /* 0x000fe2000000005c */
[----:B------:R-:W-:-:S05]  /*23e0*/  @P1 IMAD.MOV.U32 R91, RZ, RZ, R159 ;  /* 0x000000ffff5b1224 */ /* 0x000fca00078e009f */
[----:B------:R1:W-:Y:S01]  /*23f0*/  @P1 STG.E.U16 desc[UR36][R90.64+0x10], R92 ;  /* 0x0000105c5a001986 */ /* 0x0003e2000c101524 */
[----:B------:R-:W-:Y:S05]  /*2400*/  @!P2 BRA `(.L_x_38) ;  /* 0x000000000004a947 */ /* 0x000fea0003800000 */
[----:B------:R4:W5:Y:S02]  /*2410*/  LDG.E.LTC128B.U16 R172, desc[UR36][R160.64+0x12] ;  /* 0x00001224a0ac7981 */ /* 0x000964000c1e1520 */
.L_x_38:
[----:B------:R-:W-:Y:S05]  /*2420*/  BSYNC B1 ;  /* 0x0000000000017941 */ /* 0x000fea0003800000 */
.L_x_37:
[----:B-1---5:R-:W-:Y:S01]  /*2430*/  IMAD.U32 R90, R172, 0x10000, RZ ;  /* 0x00010000ac5a7824 */ /* 0x022fe200078e00ff */
[----:B------:R-:W-:Y:S01]  /*2440*/  ISETP.GT.AND P1, PT, R0, 0x8, P0 ;  /* 0x000000080000780c */ /* 0x000fe20000724270 */
[----:B------:R-:W-:Y:S01]  /*2450*/  @P2 IMAD.MOV.U32 R91, RZ, RZ, R159 ;  /* 0x000000ffff5b2224 */ /* 0x000fe200078e009f */
[----:B------:R-:W-:Y:S01]  /*2460*/  BSSY B1, `(.L_x_39) ;  /* 0x0000009000017945 */ /* 0x000fe20003800000 */
[----:B------:R-:W-:-:S04]  /*2470*/  FMUL R90, R90, R155 ;  /* 0x0000009b5a5a7220 */ /* 0x000fc80000400000 */
[----:B------:R-:W-:-:S05]  /*2480*/  FFMA R90, R93, R154, R90 ;  /* 0x0000009a5d5a7223 */ /* 0x000fca000000005a */
[----:B------:R-:W-:-:S04]  /*2490*/  F2FP.BF16.F32.PACK_AB R90, RZ, R90 ;  /* 0x0000005aff5a723e */ /* 0x000fc800000010ff */
[----:B------:R-:W-:Y:S02]  /*24a0*/  PRMT R92, R90, 0x7610, R92 ;  /* 0x000076105a5c7816 */ /* 0x000fe4000000005c */
[----:B------:R-:W-:-:S05]  /*24b0*/  @P2 MOV R90, R158 ;  /* 0x0000009e005a2202 */ /* 0x000fca0000000f00 */
[----:B------:R1:W-:Y:S01]  /*24c0*/  @P2 STG.E.U16 desc[UR36][R90.64+0x12], R92 ;  /* 0x0000125c5a002986 */ /* 0x0003e2000c101524 */
[----:B------:R-:W-:Y:S05]  /*24d0*/  @!P1 BRA `(.L_x_40) ;  /* 0x0000000000049947 */ /* 0x000fea0003800000 */
[----:B------:R0:W5:Y:S02]  /*24e0*/  LDG.E.LTC128B.U16 R172, desc[UR36][R88.64+0x10] ;  /* 0x0000102458ac7981 */ /* 0x000164000c1e1520 */
.L_x_40:
[----:B------:R-:W-:Y:S05]  /*24f0*/  BSYNC B1 ;  /* 0x0000000000017941 */ /* 0x000fea0003800000 */
.L_x_39:
        /* <DEDUP_REMOVED lines=12> */
.L_x_42:
[----:B------:R-:W-:Y:S05]  /*25c0*/  BSYNC B1 ;  /* 0x0000000000017941 */ /* 0x000fea0003800000 */
.L_x_41:
[----:B-1---5:R-:W-:Y:S01]  /*25d0*/  IMAD.U32 R90, R172, 0x10000, RZ ;  /* 0x00010000ac5a7824 */ /* 0x022fe200078e00ff */
[----:B------:R-:W-:Y:S01]  /*25e0*/  ISETP.GT.AND P1, PT, R0, 0x10, P3 ;  /* 0x000000100000780c */ /* 0x000fe20001f24270 */
[----:B------:R-:W-:Y:S01]  /*25f0*/  @P2 IMAD.MOV.U32 R91, RZ, RZ, R169 ;  /* 0x000000ffff5b2224 */ /* 0x000fe200078e00a9 */
[----:B------:R-:W-:Y:S01]  /*2600*/  BSSY B1, `(.L_x_43) ;  /* 0x0000009000017945 */ /* 0x000fe20003800000 */
[----:B------:R-:W-:-:S04]  /*2610*/  FMUL R90, R90, R155 ;  /* 0x0000009b5a5a7220 */ /* 0x000fc80000400000 */
[----:B------:R-:W-:-:S05]  /*2620*/  FFMA R90, R95, R154, R90 ;  /* 0x0000009a5f5a7223 */ /* 0x000fca000000005a */
[----:B------:R-:W-:-:S04]  /*2630*/  F2FP.BF16.F32.PACK_AB R90, RZ, R90 ;  /* 0x0000005aff5a723e */ /* 0x000fc800000010ff */
[----:B------:R-:W-:Y:S01]  /*2640*/  PRMT R92, R90, 0x7610, R92 ;  /* 0x000076105a5c7816 */ /* 0x000fe2000000005c */
[----:B------:R-:W-:-:S05]  /*2650*/  @P2 IMAD.MOV.U32 R90, RZ, RZ, R168 ;  /* 0x000000ffff5a2224 */ /* 0x000fca00078e00a8 */
[----:B------:R1:W-:Y:S01]  /*2660*/  @P2 STG.E.U16 desc[UR36][R90.64+0x12], R92 ;  /* 0x0000125c5a002986 */ /* 0x0003e2000c101524 */
[----:B------:R-:W-:Y:S05]  /*2670*/  @!P1 BRA `(.L_x_44) ;  /* 0x0000000000049947 */ /* 0x000fea0003800000 */
[----:B------:R0:W5:Y:S02]  /*2680*/  LDG.E.LTC128B.U16 R172, desc[UR36][R160.64+0x20] ;  /* 0x00002024a0ac7981 */ /* 0x000164000c1e1520 */
.L_x_44:
[----:B------:R-:W-:Y:S05]  /*2690*/  BSYNC B1 ;  /* 0x0000000000017941 */ /* 0x000fea0003800000 */
.L_x_43:
        /* <DEDUP_REMOVED lines=12> */
.L_x_46:
[----:B------:R-:W-:Y:S05]  /*2760*/  BSYNC B1 ;  /* 0x0000000000017941 */ /* 0x000fea0003800000 */
.L_x_45:
[----:B-1---5:R-:W-:Y:S01]  /*2770*/  SHF.L.U32 R90, R172, 0x10, RZ ;  /* 0x00000010ac5a7819 */ /* 0x022fe200000006ff */
[----:B------:R-:W-:Y:S01]  /*2780*/  @P2 IMAD.MOV.U32 R91, RZ, RZ, R159 ;  /* 0x000000ffff5b2224 */ /* 0x000fe200078e009f */
[----:B------:R-:W-:Y:S01]  /*2790*/  ISETP.GT.AND P1, PT, R0, 0x10, P0 ;  /* 0x000000100000780c */ /* 0x000fe20000724270 */
[----:B------:R-:W-:Y:S02]  /*27a0*/  BSSY B1, `(.L_x_47) ;  /* 0x0000009000017945 */ /* 0x000fe40003800000 */
        /* <DEDUP_REMOVED lines=8> */
.L_x_48:
[----:B------:R-:W-:Y:S05]  /*2830*/  BSYNC B1 ;  /* 0x0000000000017941 */ /* 0x000fea0003800000 */
.L_x_47:
        /* <DEDUP_REMOVED lines=12> */
.L_x_50:
[----:B------:R-:W-:Y:S05]  /*2900*/  BSYNC B1 ;  /* 0x0000000000017941 */ /* 0x000fea0003800000 */
.L_x_49:
        /* <DEDUP_REMOVED lines=12> */
.L_x_52:
[----:B------:R-:W-:Y:S05]  /*29d0*/  BSYNC B1 ;  /* 0x0000000000017941 */ /* 0x000fea0003800000 */
.L_x_51:
[----:B-1---5:R-:W-:Y:S01]  /*29e0*/  IMAD.U32 R90, R172, 0x10000, RZ ;  /* 0x00010000ac5a7824 */ /* 0x022fe200078e00ff */
[----:B------:R-:W-:Y:S01]  /*29f0*/  ISETP.GT.AND P2, PT, R0, 0x19, P3 ;  /* 0x000000190000780c */ /* 0x000fe20001f44270 */
[----:B------:R-:W-:Y:S02]  /*2a00*/  BSSY B1, `(.L_x_53) ;  /* 0x000000a000017945 */ /* 0x000fe40003800000 */
[----:B------:R-:W-:Y:S01]  /*2a10*/  FMUL R91, R90, R155 ;  /* 0x0000009b5a5b7220 */ /* 0x000fe20000400000 */
[----:B------:R-:W-:-:S03]  /*2a20*/  @P1 IMAD.MOV.U32 R90, RZ, RZ, R158 ;  /* 0x000000ffff5a1224 */ /* 0x000fc600078e009e */
[----:B------:R-:W-:-:S05]  /*2a30*/  FFMA R91, R100, R154, R91 ;  /* 0x0000009a645b7223 */ /* 0x000fca000000005b */
[----:B------:R-:W-:-:S04]  /*2a40*/  F2FP.BF16.F32.PACK_AB R91, RZ, R91 ;  /* 0x0000005bff5b723e */ /* 0x000fc800000010ff */
[----:B------:R-:W-:Y:S02]  /*2a50*/  PRMT R92, R91, 0x7610, R92 ;  /* 0x000076105b5c7816 */ /* 0x000fe4000000005c */
[----:B------:R-:W-:-:S05]  /*2a60*/  @P1 MOV R91, R159 ;  /* 0x0000009f005b1202 */ /* 0x000fca0000000f00 */
[----:B------:R1:W-:Y:S01]  /*2a70*/  @P1 STG.E.U16 desc[UR36][R90.64+0x30], R92 ;  /* 0x0000305c5a001986 */ /* 0x0003e2000c101524 */
[----:B------:R-:W-:Y:S05]  /*2a80*/  @!P2 BRA `(.L_x_54) ;  /* 0x000000000004a947 */ /* 0x000fea0003800000 */
[----:B------:R0:W5:Y:S02]  /*2a90*/  LDG.E.LTC128B.U16 R172, desc[UR36][R160.64+0x32] ;  /* 0x00003224a0ac7981 */ /* 0x000164000c1e1520 */
.L_x_54:
[----:B------:R-:W-:Y:S05]  /*2aa0*/  BSYNC B1 ;  /* 0x0000000000017941 */ /* 0x000fea0003800000 */
.L_x_53:
        /* <DEDUP_REMOVED lines=12> */
.L_x_56:
[----:B------:R-:W-:Y:S05]  /*2b70*/  BSYNC B1 ;  /* 0x0000000000017941 */ /* 0x000fea0003800000 */
.L_x_55:
        /* <DEDUP_REMOVED lines=12> */
.L_x_58:
[----:B------:R-:W-:Y:S05]  /*2c40*/  BSYNC B1 ;  /* 0x0000000000017941 */ /* 0x000fea0003800000 */
.L_x_57:
        /* <DEDUP_REMOVED lines=12> */
.L_x_60:
[----:B------:R-:W-:Y:S05]  /*2d10*/  BSYNC B1 ;  /* 0x0000000000017941 */ /* 0x000fea0003800000 */
.L_x_59:
[----:B-1---5:R-:W-:Y:S01]  /*2d20*/  IMAD.U32 R90, R172, 0x10000, RZ ;  /* 0x00010000ac5a7824 */ /* 0x022fe200078e00ff */
[----:B------:R-:W-:Y:S01]  /*2d30*/  ISETP.GT.AND P2, PT, R0, 0x21, P3 ;  /* 0x000000210000780c */ /* 0x000fe20001f44270 */
[----:B------:R-:W-:Y:S02]  /*2d40*/  BSSY B1, `(.L_x_61) ;  /* 0x000000a000017945 */ /* 0x000fe40003800000 */
[----:B------:R-:W-:Y:S01]  /*2d50*/  FMUL R91, R90, R155 ;  /* 0x0000009b5a5b7220 */ /* 0x000fe20000400000 */
[----:B------:R-:W-:-:S03]  /*2d60*/  @P1 MOV R90, R158 ;  /* 0x0000009e005a1202 */ /* 0x000fc60000000f00 */
[----:B------:R-:W-:-:S05]  /*2d70*/  FFMA R91, R104, R154, R91 ;  /* 0x0000009a685b7223 */ /* 0x000fca000000005b */
[----:B------:R-:W-:-:S04]  /*2d80*/  F2FP.BF16.F32.PACK_AB R91, RZ, R91 ;  /* 0x0000005bff5b723e */ /* 0x000fc800000010ff */
[----:B------:R-:W-:Y:S01]  /*2d90*/  PRMT R92, R91, 0x7610, R92 ;  /* 0x000076105b5c7816 */ /* 0x000fe2000000005c */
[----:B------:R-:W-:-:S05]  /*2da0*/  @P1 IMAD.MOV.U32 R91, RZ, RZ, R159 ;  /* 0x000000ffff5b1224 */ /* 0x000fca00078e009f */
[----:B------:R1:W-:Y:S01]  /*2db0*/  @P1 STG.E.U16 desc[UR36][R90.64+0x40], R92 ;  /* 0x0000405c5a001986 */ /* 0x0003e2000c101524 */
[----:B------:R-:W-:Y:S05]  /*2dc0*/  @!P2 BRA `(.L_x_62) ;  /* 0x000000000004a947 */ /* 0x000fea0003800000 */
[----:B------:R0:W5:Y:S02]  /*2dd0*/  LDG.E.LTC128B.U16 R172, desc[UR36][R160.64+0x42] ;  /* 0x00004224a0ac7981 */ /* 0x000164000c1e1520 */
.L_x_62:
[----:B------:R-:W-:Y:S05]  /*2de0*/  BSYNC B1 ;  /* 0x0000000000017941 */ /* 0x000fea0003800000 */
.L_x_61:
        /* <DEDUP_REMOVED lines=12> */
.L_x_64:
[----:B------:R-:W-:Y:S05]  /*2eb0*/  BSYNC B1 ;  /* 0x0000000000017941 */ /* 0x000fea0003800000 */
.L_x_63:
        /* <DEDUP_REMOVED lines=12> */
.L_x_66:
[----:B------:R-:W-:Y:S05]  /*2f80*/  BSYNC B1 ;  /* 0x0000000000017941 */ /* 0x000fea0003800000 */
.L_x_65:
        /* <DEDUP_REMOVED lines=12> */
.L_x_68:
[----:B------:R-:W-:Y:S05]  /*3050*/  BSYNC B1 ;  /* 0x0000000000017941 */ /* 0x000fea0003800000 */
.L_x_67:
[----:B-1---5:R-:W-:Y:S01]  /*3060*/  SHF.L.U32 R90, R172, 0x10, RZ ;  /* 0x00000010ac5a7819 */ /* 0x022fe200000006ff */
[----:B------:R-:W-:Y:S01]  /*3070*/  BSSY B1, `(.L_x_69) ;  /* 0x000000b000017945 */ /* 0x000fe20003800000 */
[----:B------:R-:W-:-:S03]  /*3080*/  ISETP.GT.AND P2, PT, R0, 0x29, P3 ;  /* 0x000000290000780c */ /* 0x000fc60001f44270 */
        /* <DEDUP_REMOVED lines=9> */
.L_x_70:
[----:B------:R-:W-:Y:S05]  /*3120*/  BSYNC B1 ;  /* 0x0000000000017941 */ /* 0x000fea0003800000 */
.L_x_69:
        /* <DEDUP_REMOVED lines=12> */
.L_x_72:
[----:B------:R-:W-:Y:S05]  /*31f0*/  BSYNC B1 ;  /* 0x0000000000017941 */ /* 0x000fea0003800000 */
.L_x_71:
        /* <DEDUP_REMOVED lines=12> */
.L_x_74:
[----:B------:R-:W-:Y:S05]  /*32c0*/  BSYNC B1 ;  /* 0x0000000000017941 */ /* 0x000fea0003800000 */
.L_x_73:
[----:B-1---5:R-:W-:Y:S01]  /*32d0*/  IMAD.U32 R90, R172, 0x10000, RZ ;  /* 0x00010000ac5a7824 */ /* 0x022fe200078e00ff */
[----:B------:R-:W-:Y:S01]  /*32e0*/  @P2 MOV R91, R169 ;  /* 0x000000a9005b2202 */ /* 0x000fe20000000f00 */
[----:B------:R-:W-:Y:S01]  /*32f0*/  BSSY B1, `(.L_x_75) ;  /* 0x000000a000017945 */ /* 0x000fe20003800000 */
[----:B------:R-:W-:Y:S01]  /*3300*/  ISETP.GT.AND P1, PT, R0, 0x30, P3 ;  /* 0x000000300000780c */ /* 0x000fe20001f24270 */
        /* <DEDUP_REMOVED lines=8> */
.L_x_76:
[----:B------:R-:W-:Y:S05]  /*3390*/  BSYNC B1 ;  /* 0x0000000000017941 */ /* 0x000fea0003800000 */
.L_x_75:
        /* <DEDUP_REMOVED lines=12> */
.L_x_78:
[----:B------:R-:W-:Y:S05]  /*3460*/  BSYNC B1 ;  /* 0x0000000000017941 */ /* 0x000fea0003800000 */
.L_x_77:
        /* <DEDUP_REMOVED lines=12> */
.L_x_80:
[----:B------:R-:W-:Y:S05]  /*3530*/  BSYNC B1 ;  /* 0x0000000000017941 */ /* 0x000fea0003800000 */
.L_x_79:
        /* <DEDUP_REMOVED lines=12> */
.L_x_82:
[----:B------:R-:W-:Y:S05]  /*3600*/  BSYNC B1 ;  /* 0x0000000000017941 */ /* 0x000fea0003800000 */
.L_x_81:
        /* <DEDUP_REMOVED lines=12> */
.L_x_84:
[----:B------:R-:W-:Y:S05]  /*36d0*/  BSYNC B1 ;  /* 0x0000000000017941 */ /* 0x000fea0003800000 */
.L_x_83:
        /* <DEDUP_REMOVED lines=12> */
.L_x_86:
[----:B------:R-:W-:Y:S05]  /*37a0*/  BSYNC B1 ;  /* 0x0000000000017941 */ /* 0x000fea0003800000 */
.L_x_85:
        /* <DEDUP_REMOVED lines=12> */
.L_x_88:
[----:B------:R-:W-:Y:S05]  /*3870*/  BSYNC B1 ;  /* 0x0000000000017941 */ /* 0x000fea0003800000 */
.L_x_87:
        /* <DEDUP_REMOVED lines=12> */
.L_x_90:
[----:B------:R-:W-:Y:S05]  /*3940*/  BSYNC B1 ;  /* 0x0000000000017941 */ /* 0x000fea0003800000 */
.L_x_89:
        /* <DEDUP_REMOVED lines=12> */
.L_x_92:
[----:B------:R-:W-:Y:S05]  /*3a10*/  BSYNC B1 ;  /* 0x0000000000017941 */ /* 0x000fea0003800000 */
.L_x_91:
        /* <DEDUP_REMOVED lines=12> */
.L_x_94:
[----:B------:R-:W-:Y:S05]  /*3ae0*/  BSYNC B1 ;  /* 0x0000000000017941 */ /* 0x000fea0003800000 */
.L_x_93:
        /* <DEDUP_REMOVED lines=12> */
.L_x_96:
[----:B------:R-:W-:Y:S05]  /*3bb0*/  BSYNC B1 ;  /* 0x0000000000017941 */ /* 0x000fea0003800000 */
.L_x_95:
        /* <DEDUP_REMOVED lines=12> */
.L_x_98:
[----:B------:R-:W-:Y:S05]  /*3c80*/  BSYNC B1 ;  /* 0x0000000000017941 */ /* 0x000fea0003800000 */
.L_x_97:
        /* <DEDUP_REMOVED lines=12> */
.L_x_100:
[----:B------:R-:W-:Y:S05]  /*3d50*/  BSYNC B1 ;  /* 0x0000000000017941 */ /* 0x000fea0003800000 */
.L_x_99:
        /* <DEDUP_REMOVED lines=12> */
.L_x_102:
[----:B------:R-:W-:Y:S05]  /*3e20*/  BSYNC B1 ;  /* 0x0000000000017941 */ /* 0x000fea0003800000 */
.L_x_101:
        /* <DEDUP_REMOVED lines=12> */
.L_x_104:
[----:B------:R-:W-:Y:S05]  /*3ef0*/  BSYNC B1 ;  /* 0x0000000000017941 */ /* 0x000fea0003800000 */
.L_x_103:
        /* <DEDUP_REMOVED lines=12> */
.L_x_106:
[----:B------:R-:W-:Y:S05]  /*3fc0*/  BSYNC B1 ;  /* 0x0000000000017941 */ /* 0x000fea0003800000 */
.L_x_105:
        /* <DEDUP_REMOVED lines=12> */
.L_x_108:
[----:B------:R-:W-:Y:S05]  /*4090*/  BSYNC B1 ;  /* 0x0000000000017941 */ /* 0x000fea0003800000 */
.L_x_107:
        /* <DEDUP_REMOVED lines=12> */
.L_x_110:
[----:B------:R-:W-:Y:S05]  /*4160*/  BSYNC B1 ;  /* 0x0000000000017941 */ /* 0x000fea0003800000 */
.L_x_109:
        /* <DEDUP_REMOVED lines=12> */
.L_x_112:
[----:B------:R-:W-:Y:S05]  /*4230*/  BSYNC B1 ;  /* 0x0000000000017941 */ /* 0x000fea0003800000 */
.L_x_111:
        /* <DEDUP_REMOVED lines=12> */
.L_x_114:
[----:B------:R-:W-:Y:S05]  /*4300*/  BSYNC B1 ;  /* 0x0000000000017941 */ /* 0x000fea0003800000 */
.L_x_113:
        /* <DEDUP_REMOVED lines=12> */
.L_x_116:
[----:B------:R-:W-:Y:S05]  /*43d0*/  BSYNC B1 ;  /* 0x0000000000017941 */ /* 0x000fea0003800000 */
.L_x_115:
        /* <DEDUP_REMOVED lines=12> */
.L_x_118:
[----:B------:R-:W-:Y:S05]  /*44a0*/  BSYNC B1 ;  /* 0x0000000000017941 */ /* 0x000fea0003800000 */
.L_x_117:
        /* <DEDUP_REMOVED lines=12> */
.L_x_120:
[----:B------:R-:W-:Y:S05]  /*4570*/  BSYNC B1 ;  /* 0x0000000000017941 */ /* 0x000fea0003800000 */
.L_x_119:
        /* <DEDUP_REMOVED lines=12> */
.L_x_122:
[----:B------:R-:W-:Y:S05]  /*4640*/  BSYNC B1 ;  /* 0x0000000000017941 */ /* 0x000fea0003800000 */
.L_x_121:
        /* <DEDUP_REMOVED lines=12> */
.L_x_124:
[----:B------:R-:W-:Y:S05]  /*4710*/  BSYNC B1 ;  /* 0x0000000000017941 */ /* 0x000fea0003800000 */
.L_x_123:
        /* <DEDUP_REMOVED lines=12> */
.L_x_126:
[----:B------:R-:W-:Y:S05]  /*47e0*/  BSYNC B1 ;  /* 0x0000000000017941 */ /* 0x000fea0003800000 */
.L_x_125:
        /* <DEDUP_REMOVED lines=12> */
.L_x_128:
[----:B------:R-:W-:Y:S05]  /*48b0*/  BSYNC B1 ;  /* 0x0000000000017941 */ /* 0x000fea0003800000 */
.L_x_127:
        /* <DEDUP_REMOVED lines=12> */
.L_x_130:
[----:B------:R-:W-:Y:S05]  /*4980*/  BSYNC B1 ;  /* 0x0000000000017941 */ /* 0x000fea0003800000 */
.L_x_129:
        /* <DEDUP_REMOVED lines=12> */
.L_x_132:
[----:B------:R-:W-:Y:S05]  /*4a50*/  BSYNC B1 ;  /* 0x0000000000017941 */ /* 0x000fea0003800000 */
.L_x_131:
        /* <DEDUP_REMOVED lines=12> */
.L_x_134:
[----:B------:R-:W-:Y:S05]  /*4b20*/  BSYNC B1 ;  /* 0x0000000000017941 */ /* 0x000fea0003800000 */
.L_x_133:
        /* <DEDUP_REMOVED lines=12> */
.L_x_136:
[----:B------:R-:W-:Y:S05]  /*4bf0*/  BSYNC B1 ;  /* 0x0000000000017941 */ /* 0x000fea0003800000 */
.L_x_135:
        /* <DEDUP_REMOVED lines=12> */
.L_x_138:
[----:B------:R-:W-:Y:S05]  /*4cc0*/  BSYNC B1 ;  /* 0x0000000000017941 */ /* 0x000fea0003800000 */
.L_x_137:
        /* <DEDUP_REMOVED lines=12> */
.L_x_140:
[----:B------:R-:W-:Y:S05]  /*4d90*/  BSYNC B1 ;  /* 0x0000000000017941 */ /* 0x000fea0003800000 */
.L_x_139:
        /* <DEDUP_REMOVED lines=12> */
.L_x_142:
[----:B------:R-:W-:Y:S05]  /*4e60*/  BSYNC B1 ;  /* 0x0000000000017941 */ /* 0x000fea0003800000 */
.L_x_141:
        /* <DEDUP_REMOVED lines=12> */
.L_x_144:
[----:B------:R-:W-:Y:S05]  /*4f30*/  BSYNC B1 ;  /* 0x0000000000017941 */ /* 0x000fea0003800000 */
.L_x_143:
        /* <DEDUP_REMOVED lines=12> */
.L_x_146:
[----:B------:R-:W-:Y:S05]  /*5000*/  BSYNC B1 ;  /* 0x0000000000017941 */ /* 0x000fea0003800000 */
.L_x_145:
        /* <DEDUP_REMOVED lines=12> */
.L_x_148:
[----:B------:R-:W-:Y:S05]  /*50d0*/  BSYNC B1 ;  /* 0x0000000000017941 */ /* 0x000fea0003800000 */
.L_x_147:
        /* <DEDUP_REMOVED lines=12> */
.L_x_150:
[----:B------:R-:W-:Y:S05]  /*51a0*/  BSYNC B1 ;  /* 0x0000000000017941 */ /* 0x000fea0003800000 */
.L_x_149:
        /* <DEDUP_REMOVED lines=12> */
.L_x_152:
[----:B------:R-:W-:Y:S05]  /*5270*/  BSYNC B1 ;  /* 0x0000000000017941 */ /* 0x000fea0003800000 */
.L_x_151:
[----:B-----5:R-:W-:Y:S01]  /*5280*/  IMAD.U32 R8, R172, 0x10000, RZ ;  /* 0x00010000ac087824 */ /* 0x020fe200078e00ff */
[----:B------:R-:W-:Y:S01]  /*5290*/  ISETP.GT.AND P1, PT, R0, 0x79, P0 ;  /* 0x000000790000780c */ /* 0x000fe20000724270 */
[----:B------:R-:W-:Y:S01]  /*52a0*/  BSSY B1, `(.L_x_153) ;  /* 0x000000c000017945 */ /* 0x000fe20003800000 */
[----:B------:R-:W-:Y:S01]  /*52b0*/  IADD3 R153, P0, R153, 0x80, RZ ;  /* 0x0000008099997810 */ /* 0x000fe20007f1e0ff */
[----:B-1----:R-:W-:Y:S01]  /*52c0*/  FMUL R91, R8, R155 ;  /* 0x0000009b085b7220 */ /* 0x002fe20000400000 */
[----:B------:R-:W-:-:S03]  /*52d0*/  @P2 IMAD.MOV.U32 R8, RZ, RZ, R168 ;  /* 0x000000ffff082224 */ /* 0x000fc600078e00a8 */
[----:B------:R-:W-:-:S05]  /*52e0*/  FFMA R91, R150, R154, R91 ;  /* 0x0000009a965b7223 */ /* 0x000fca000000005b */
[----:B------:R-:W-:-:S04]  /*52f0*/  F2FP.BF16.F32.PACK_AB R91, RZ, R91 ;  /* 0x0000005bff5b723e */ /* 0x000fc800000010ff */
[----:B------:R-:W-:Y:S01]  /*5300*/  PRMT R90, R91, 0x7610, R90 ;  /* 0x000076105b5a7816 */ /* 0x000fe2000000005a */
[----:B------:R-:W-:Y:S02]  /*5310*/  IMAD.X R91, RZ, RZ, R9, P0 ;  /* 0x000000ffff5b7224 */ /* 0x000fe400000e0609 */
[----:B------:R-:W-:-:S05]  /*5320*/  @P2 IMAD.MOV.U32 R9, RZ, RZ, R169 ;  /* 0x000000ffff092224 */ /* 0x000fca00078e00a9 */
[----:B------:R1:W-:Y:S01]  /*5330*/  @P2 STG.E.U16 desc[UR36][R8.64+0xf0], R90 ;  /* 0x0000f05a08002986 */ /* 0x0003e2000c101524 */
[----:B------:R-:W-:Y:S05]  /*5340*/  @!P1 BRA `(.L_x_154) ;  /* 0x0000000000049947 */ /* 0x000fea0003800000 */
[----:B------:R0:W5:Y:S02]  /*5350*/  LDG.E.LTC128B.U16 R172, desc[UR36][R88.64+0xf2] ;  /* 0x0000f22458ac7981 */ /* 0x000164000c1e1520 */
.L_x_154:
[----:B------:R-:W-:Y:S05]  /*5360*/  BSYNC B1 ;  /* 0x0000000000017941 */ /* 0x000fea0003800000 */
.L_x_153:
[----:B-1---5:R-:W-:Y:S01]  /*5370*/  IMAD.U32 R8, R172, 0x10000, RZ ;  /* 0x00010000ac087824 */ /* 0x022fe200078e00ff */
[----:B------:R-:W-:Y:S01]  /*5380*/  ISETP.GT.AND P0, PT, R3, 0x80, PT ;  /* 0x000000800300780c */ /* 0x000fe20003f04270 */
[-C--:B------:R-:W-:Y:S02]  /*5390*/  IMAD R90, R91, R14.reuse, RZ ;  /* 0x0000000e5b5a7224 */ /* 0x080fe400078e02ff */
[----:B0-2---:R-:W-:Y:S01]  /*53a0*/  FMUL R88, R8, R155 ;  /* 0x0000009b08587220 */ /* 0x005fe20000400000 */
[----:B------:R-:W-:Y:S01]  /*53b0*/  IMAD.WIDE.U32 R8, R153, R14, R156 ;  /* 0x0000000e99087225 */ /* 0x000fe200078e009c */
[----:B------:R-:W-:-:S03]  /*53c0*/  ISETP.GT.AND P3, PT, R0, RZ, P0 ;  /* 0x000000ff0000720c */ /* 0x000fc60000764270 */
[----:B------:R-:W-:Y:S01]  /*53d0*/  FFMA R151, R151, R154, R88 ;  /* 0x0000009a97977223 */ /* 0x000fe20000000058 */
[----:B------:R-:W-:Y:S01]  /*53e0*/  IMAD R97, R153, R15, R90 ;  /* 0x0000000f99617224 */ /* 0x000fe200078e025a */
[----:B------:R-:W-:-:S03]  /*53f0*/  LEA R88, P2, R8, R10, 0x1 ;  /* 0x0000000a08587211 */ /* 0x000fc600078408ff */
[----:B------:R-:W-:Y:S01]  /*5400*/  IMAD.IADD R9, R9, 0x1, R97 ;  /* 0x0000000109097824 */ /* 0x000fe200078e0261 */
[----:B------:R-:W-:-:S04]  /*5410*/  F2FP.BF16.F32.PACK_AB R151, RZ, R151 ;  /* 0x00000097ff97723e */ /* 0x000fc800000010ff */
[----:B------:R-:W-:Y:S01]  /*5420*/  LEA.HI.X R89, R8, R11, R9, 0x1, P2 ;  /* 0x0000000b08597211 */ /* 0x000fe200010f0c09 */
[----:B------:R0:W-:Y:S04]  /*5430*/  @P1 STG.E.U16 desc[UR36][R168.64+0xf2], R151 ;  /* 0x0000f297a8001986 */ /* 0x0001e8000c101524 */
[----:B------:R-:W2:Y:S01]  /*5440*/  @P3 LDG.E.LTC128B.U16 R172, desc[UR36][R88.64] ;  /* 0x0000002458ac3981 */ /* 0x000ea2000c1e1520 */
[----:B------:R-:W-:Y:S01]  /*5450*/  IMAD.WIDE.U32 R8, R153, R14, R6 ;  /* 0x0000000e99087225 */ /* 0x000fe200078e0006 */
[----:B------:R-:W-:Y:S01]  /*5460*/  SHF.L.U64.HI R95, R4, 0x8, R5 ;  /* 0x00000008045f7819 */ /* 0x000fe20000010205 */
[----:B------:R-:W-:Y:S01]  /*5470*/  BSSY B1, `(.L_x_155) ;  /* 0x0000011000017945 */ /* 0x000fe20003800000 */
[----:B------:R-:W-:Y:S01]  /*5480*/  ISETP.GT.AND P2, PT, R0, 0x1, P0 ;  /* 0x000000010000780c */ /* 0x000fe20000744270 */
[----:B------:R-:W-:-:S02]  /*5490*/  IMAD.IADD R9, R97, 0x1, R9 ;  /* 0x0000000161097824 */ /* 0x000fc400078e0209 */
[----:B------:R-:W-:Y:S01]  /*54a0*/  IMAD.SHL.U32 R93, R4, 0x100, RZ ;  /* 0x00000100045d7824 */ /* 0x000fe200078e00ff */
[----:B--2---:R-:W-:-:S05]  /*54b0*/  SHF.L.U32 R90, R172, 0x10, RZ ;  /* 0x00000010ac5a7819 */ /* 0x004fca00000006ff */
[----:B------:R-:W-:Y:S01]  /*54c0*/  FMUL R15, R90, R155 ;  /* 0x0000009b5a0f7220 */ /* 0x000fe20000400000 */
[----:B------:R-:W-:Y:S01]  /*54d0*/  IMAD.WIDE.U32 R90, R23, R12, R8 ;  /* 0x0000000c175a7225 */ /* 0x000fe200078e0008 */
[----:B------:R-:W-:-:S03]  /*54e0*/  IADD3 R8, P1, R93, R158, RZ ;  /* 0x0000009e5d087210 */ /* 0x000fc60007f3e0ff */
[----:B------:R-:W-:Y:S01]  /*54f0*/  FFMA R15, R24, R154, R15 ;  /* 0x0000009a180f7223 */ /* 0x000fe2000000000f */
[----:B------:R-:W-:Y:S01]  /*5500*/  IMAD.IADD R5, R13, 0x1, R91 ;  /* 0x000000010d057824 */ /* 0x000fe200078e025b */
[C---:B------:R-:W-:Y:S01]  /*5510*/  LEA R4, P4, R90.reuse, R10, 0x1 ;  /* 0x0000000a5a047211 */ /* 0x040fe200078808ff */
[----:B------:R-:W-:Y:S02]  /*5520*/  IMAD.X R9, R95, 0x1, R159, P1 ;  /* 0x000000015f097824 */ /* 0x000fe400008e069f */
[----:B------:R-:W-:Y:S02]  /*5530*/  F2FP.BF16.F32.PACK_AB R15, RZ, R15 ;  /* 0x0000000fff0f723e */ /* 0x000fe400000010ff */
[----:B------:R-:W-:-:S03]  /*5540*/  LEA.HI.X R5, R90, R11, R5, 0x1, P4 ;  /* 0x0000000b5a057211 */ /* 0x000fc600020f0c05 */
[----:B------:R0:W-:Y:S01]  /*5550*/  @P3 STG.E.U16 desc[UR36][R8.64], R15 ;  /* 0x0000000f08003986 */ /* 0x0001e2000c101524 */
[----:B------:R-:W-:Y:S05]  /*5560*/  @!P2 BRA `(.L_x_156) ;  /* 0x000000000004a947 */ /* 0x000fea0003800000 */
[----:B------:R1:W5:Y:S02]  /*5570*/  LDG.E.LTC128B.U16 R172, desc[UR36][R4.64+0x2] ;  /* 0x0000022404ac7981 */ /* 0x000364000c1e1520 */
.L_x_156:
[----:B------:R-:W-:Y:S05]  /*5580*/  BSYNC B1 ;  /* 0x0000000000017941 */ /* 0x000fea0003800000 */
.L_x_155:
[----:B-----5:R-:W-:Y:S01]  /*5590*/  IMAD.U32 R24, R172, 0x10000, RZ ;  /* 0x00010000ac187824 */ /* 0x020fe200078e00ff */
[----:B------:R-:W-:Y:S01]  /*55a0*/  ISETP.GT.AND P1, PT, R3, 0x88, PT ;  /* 0x000000880300780c */ /* 0x000fe20003f24270 */
[----:B0-----:R-:W-:Y:S01]  /*55b0*/  IMAD.WIDE.U32 R14, R153, R14, R162 ;  /* 0x0000000e990e7225 */ /* 0x001fe200078e00a2 */
[----:B------:R-:W-:Y:S03]  /*55c0*/  BSSY B1, `(.L_x_157) ;  /* 0x000000e000017945 */ /* 0x000fe60003800000 */
[----:B------:R-:W-:Y:S01]  /*55d0*/  FMUL R24, R24, R155 ;  /* 0x0000009b18187220 */ /* 0x000fe20000400000 */
[----:B------:R-:W-:Y:S01]  /*55e0*/  ISETP.GT.AND P3, PT, R0, RZ, P1 ;  /* 0x000000ff0000720c */ /* 0x000fe20000f64270 */
[----:B------:R-:W-:Y:S01]  /*55f0*/  IMAD.IADD R97, R97, 0x1, R15 ;  /* 0x0000000161617824 */ /* 0x000fe200078e020f */
[----:B------:R-:W-:Y:S01]  /*5600*/  IADD3 R21, P5, R20, R14, RZ ;  /* 0x0000000e14157210 */ /* 0x000fe20007fbe0ff */
[----:B------:R-:W-:Y:S01]  /*5610*/  FFMA R24, R25, R154, R24 ;  /* 0x0000009a19187223 */ /* 0x000fe20000000018 */
[----:B------:R-:W-:-:S03]  /*5620*/  IADD3 R20, P4, R6, R14, RZ ;  /* 0x0000000e06147210 */ /* 0x000fc60007f9e0ff */
[----:B------:R-:W-:Y:S01]  /*5630*/  IMAD.X R156, R97, 0x1, R157, P5 ;  /* 0x00000001619c7824 */ /* 0x000fe200028e069d */
[----:B------:R-:W-:Y:S02]  /*5640*/  F2FP.BF16.F32.PACK_AB R24, RZ, R24 ;  /* 0x00000018ff18723e */ /* 0x000fe400000010ff */
[----:B------:R-:W-:-:S03]  /*5650*/  LEA R14, P5, R21, R10, 0x1 ;  /* 0x0000000a150e7211 */ /* 0x000fc600078a08ff */
[----:B------:R0:W-:Y:S01]  /*5660*/  @P2 STG.E.U16 desc[UR36][R8.64+0x2], R24 ;  /* 0x0000021808002986 */ /* 0x0001e2000c101524 */
[----:B------:R-:W-:Y:S01]  /*5670*/  LEA.HI.X R15, R21, R11, R156, 0x1, P5 ;  /* 0x0000000b150f7211 */ /* 0x000fe200028f0c9c */
[----:B------:R-:W-:Y:S08]  /*5680*/  @!P3 BRA `(.L_x_158) ;  /* 0x000000000004b947 */ /* 0x000ff00003800000 */
[----:B------:R2:W5:Y:S02]  /*5690*/  LDG.E.LTC128B.U16 R172, desc[UR36][R14.64] ;  /* 0x000000240eac7981 */ /* 0x000564000c1e1520 */
.L_x_158:
[----:B------:R-:W-:Y:S05]  /*56a0*/  BSYNC B1 ;  /* 0x0000000000017941 */ /* 0x000fea0003800000 */
.L_x_157:
[----:B-----5:R-:W-:Y:S01]  /*56b0*/  IMAD.U32 R6, R172, 0x10000, RZ ;  /* 0x00010000ac067824 */ /* 0x020fe200078e00ff */
[----:B------:R-:W-:Y:S01]  /*56c0*/  ISETP.GT.AND P2, PT, R0, 0x1, P1 ;  /* 0x000000010000780c */ /* 0x000fe20000f44270 */
[----:B------:R-:W-:Y:S01]  /*56d0*/  IMAD.X R21, R7, 0x1, R97, P4 ;  /* 0x0000000107157824 */ /* 0x000fe200020e0661 */
[----:B------:R-:W-:Y:S01]  /*56e0*/  BSSY B1, `(.L_x_159) ;  /* 0x000000d000017945 */ /* 0x000fe20003800000 */
[----:B------:R-:W-:Y:S01]  /*56f0*/  FMUL R3, R6, R155 ;  /* 0x0000009b06037220 */ /* 0x000fe20000400000 */
[----:B------:R-:W-:Y:S01]  /*5700*/  IADD3 R6, P4, R8, R165, RZ ;  /* 0x000000a508067210 */ /* 0x000fe20007f9e0ff */
[----:B--2---:R-:W-:-:S04]  /*5710*/  IMAD.WIDE.U32 R14, R23, R12, R20 ;  /* 0x0000000c170e7225 */ /* 0x004fc800078e0014 */
[----:B------:R-:W-:Y:S01]  /*5720*/  FFMA R3, R26, R154, R3 ;  /* 0x0000009a1a037223 */ /* 0x000fe20000000003 */
[----:B------:R-:W-:Y:S01]  /*5730*/  IADD3.X R7, R9, R167, RZ, P4, !PT ;  /* 0x000000a709077210 */ /* 0x000fe200027fe4ff */
[----:B------:R-:W-:Y:S01]  /*5740*/  IMAD.IADD R13, R13, 0x1, R15 ;  /* 0x000000010d0d7824 */ /* 0x000fe200078e020f */
[C---:B------:R-:W-:Y:S02]  /*5750*/  LEA R10, P5, R14.reuse, R10, 0x1 ;  /* 0x0000000a0e0a7211 */ /* 0x040fe400078a08ff */
[----:B------:R-:W-:Y:S02]  /*5760*/  F2FP.BF16.F32.PACK_AB R3, RZ, R3 ;  /* 0x00000003ff03723e */ /* 0x000fe400000010ff */
[----:B------:R-:W-:-:S03]  /*5770*/  LEA.HI.X R11, R14, R11, R13, 0x1, P5 ;  /* 0x0000000b0e0b7211 */ /* 0x000fc600028f0c0d */
[----:B------:R2:W-:Y:S01]  /*5780*/  @P3 STG.E.U16 desc[UR36][R6.64], R3 ;  /* 0x0000000306003986 */ /* 0x0005e2000c101524 */
[----:B------:R-:W-:Y:S05]  /*5790*/  @!P2 BRA `(.L_x_160) ;  /* 0x000000000004a947 */ /* 0x000fea0003800000 */
[----:B------:R0:W5:Y:S02]  /*57a0*/  LDG.E.LTC128B.U16 R172, desc[UR36][R10.64+0x2] ;  /* 0x000002240aac7981 */ /* 0x000164000c1e1520 */
.L_x_160:
[----:B------:R-:W-:Y:S05]  /*57b0*/  BSYNC B1 ;  /* 0x0000000000017941 */ /* 0x000fea0003800000 */
.L_x_159:
[----:B-----5:R-:W-:Y:S01]  /*57c0*/  IMAD.U32 R12, R172, 0x10000, RZ ;  /* 0x00010000ac0c7824 */ /* 0x020fe200078e00ff */
[----:B------:R-:W-:Y:S01]  /*57d0*/  ISETP.GT.AND P3, PT, R0, 0x8, P0 ;  /* 0x000000080000780c */ /* 0x000fe20000764270 */
[----:B------:R-:W-:Y:S02]  /*57e0*/  BSSY B1, `(.L_x_161) ;  /* 0x0000007000017945 */ /* 0x000fe40003800000 */
[----:B------:R-:W-:-:S04]  /*57f0*/  FMUL R12, R12, R155 ;  /* 0x0000009b0c0c7220 */ /* 0x000fc80000400000 */
[----:B------:R-:W-:-:S05]  /*5800*/  FFMA R12, R27, R154, R12 ;  /* 0x0000009a1b0c7223 */ /* 0x000fca000000000c */
[----:B------:R-:W-:-:S05]  /*5810*/  F2FP.BF16.F32.PACK_AB R12, RZ, R12 ;  /* 0x0000000cff0c723e */ /* 0x000fca00000010ff */
[----:B------:R0:W-:Y:S01]  /*5820*/  @P2 STG.E.U16 desc[UR36][R6.64+0x2], R12 ;  /* 0x0000020c06002986 */ /* 0x0001e2000c101524 */
[----:B------:R-:W-:Y:S05]  /*5830*/  @!P3 BRA `(.L_x_162) ;  /* 0x000000000004b947 */ /* 0x000fea0003800000 */
[----:B------:R0:W5:Y:S02]  /*5840*/  LDG.E.LTC128B.U16 R172, desc[UR36][R4.64+0x10] ;  /* 0x0000102404ac7981 */ /* 0x000164000c1e1520 */
.L_x_162:
[----:B------:R-:W-:Y:S05]  /*5850*/  BSYNC B1 ;  /* 0x0000000000017941 */ /* 0x000fea0003800000 */
.L_x_161:
[----:B0-2--5:R-:W-:Y:S01]  /*5860*/  IMAD.U32 R6, R172, 0x10000, RZ ;  /* 0x00010000ac067824 */ /* 0x025fe200078e00ff */
[----:B------:R-:W-:Y:S01]  /*5870*/  ISETP.GT.AND P2, PT, R0, 0x9, P0 ;  /* 0x000000090000780c */ /* 0x000fe20000744270 */
[----:B------:R-:W-:Y:S01]  /*5880*/  IMAD.MOV.U32 R7, RZ, RZ, R9 ;  /* 0x000000ffff077224 */ /* 0x000fe200078e0009 */
[----:B------:R-:W-:Y:S01]  /*5890*/  BSSY B1, `(.L_x_163) ;  /* 0x0000008000017945 */ /* 0x000fe20003800000 */
[----:B------:R-:W-:Y:S01]  /*58a0*/  FMUL R3, R6, R155 ;  /* 0x0000009b06037220 */ /* 0x000fe20000400000 */
[----:B------:R-:W-:-:S03]  /*58b0*/  IMAD.MOV.U32 R6, RZ, RZ, R8 ;  /* 0x000000ffff067224 */ /* 0x000fc600078e0008 */
[----:B------:R-:W-:-:S05]  /*58c0*/  FFMA R3, R28, R154, R3 ;  /* 0x0000009a1c037223 */ /* 0x000fca0000000003 */
[----:B------:R-:W-:-:S05]  /*58d0*/  F2FP.BF16.F32.PACK_AB R3, RZ, R3 ;  /* 0x00000003ff03723e */ /* 0x000fca00000010ff */
[----:B------:R0:W-:Y:S01]  /*58e0*/  @P3 STG.E.U16 desc[UR36][R6.64+0x10], R3 ;  /* 0x0000100306003986 */ /* 0x0001e2000c101524 */
[----:B------:R-:W-:Y:S05]  /*58f0*/  @!P2 BRA `(.L_x_164) ;  /* 0x000000000004a947 */ /* 0x000fea0003800000 */
[----:B------:R2:W5:Y:S02]  /*5900*/  LDG.E.LTC128B.U16 R172, desc[UR36][R4.64+0x12] ;  /* 0x0000122404ac7981 */ /* 0x000564000c1e1520 */
.L_x_164:
[----:B------:R-:W-:Y:S05]  /*5910*/  BSYNC B1 ;  /* 0x0000000000017941 */ /* 0x000fea0003800000 */
.L_x_163:
        /* <DEDUP_REMOVED lines=9> */
.L_x_166:
[----:B------:R-:W-:Y:S05]  /*59b0*/  BSYNC B1 ;  /* 0x0000000000017941 */ /* 0x000fea0003800000 */
.L_x_165:
[----:B0----5:R-:W-:Y:S01]  /*59c0*/  IMAD.U32 R12, R172, 0x10000, RZ ;  /* 0x00010000ac0c7824 */ /* 0x021fe200078e00ff */
[----:B------:R-:W-:Y:S01]  /*59d0*/  IADD3 R8, P3, R165, R8, RZ ;  /* 0x00000008a5087210 */ /* 0x000fe20007f7e0ff */
[----:B------:R-:W-:Y:S01]  /*59e0*/  BSSY B1, `(.L_x_167) ;  /* 0x0000009000017945 */ /* 0x000fe20003800000 */
[----:B------:R-:W-:Y:S01]  /*59f0*/  ISETP.GT.AND P2, PT, R0, 0x9, P1 ;  /* 0x000000090000780c */ /* 0x000fe20000f44270 */
[----:B------:R-:W-:Y:S02]  /*5a00*/  FMUL R3, R12, R155 ;  /* 0x0000009b0c037220 */ /* 0x000fe40000400000 */
[----:B------:R-:W-:Y:S02]  /*5a10*/  IMAD.X R9, R167, 0x1, R9, P3 ;  /* 0x00000001a7097824 */ /* 0x000fe400018e0609 */
[----:B------:R-:W-:-:S05]  /*5a20*/  FFMA R3, R30, R154, R3 ;  /* 0x0000009a1e037223 */ /* 0x000fca0000000003 */
[----:B------:R-:W-:-:S05]  /*5a30*/  F2FP.BF16.F32.PACK_AB R3, RZ, R3 ;  /* 0x00000003ff03723e */ /* 0x000fca00000010ff */
[----:B------:R0:W-:Y:S01]  /*5a40*/  @P4 STG.E.U16 desc[UR36][R8.64+0x10], R3 ;  /* 0x0000100308004986 */ /* 0x0001e2000c101524 */
[----:B------:R-:W-:Y:S05]  /*5a50*/  @!P2 BRA `(.L_x_168) ;  /* 0x000000000004a947 */ /* 0x000fea0003800000 */
[----:B------:R0:W5:Y:S02]  /*5a60*/  LDG.E.LTC128B.U16 R172, desc[UR36][R10.64+0x12] ;  /* 0x000012240aac7981 */ /* 0x000164000c1e1520 */
.L_x_168:
[----:B------:R-:W-:Y:S05]  /*5a70*/  BSYNC B1 ;  /* 0x0000000000017941 */ /* 0x000fea0003800000 */
.L_x_167:
[----:B0----5:R-:W-:Y:S01]  /*5a80*/  IMAD.U32 R8, R172, 0x10000, RZ ;  /* 0x00010000ac087824 */ /* 0x021fe200078e00ff */
[----:B------:R-:W-:Y:S01]  /*5a90*/  ISETP.GT.AND P3, PT, R0, 0x10, P0 ;  /* 0x000000100000780c */ /* 0x000fe20000764270 */
[----:B------:R-:W-:Y:S02]  /*5aa0*/  BSSY B1, `(.L_x_169) ;  /* 0x0000009000017945 */ /* 0x000fe40003800000 */
[----:B------:R-:W-:-:S04]  /*5ab0*/  FMUL R8, R8, R155 ;  /* 0x0000009b08087220 */ /* 0x000fc80000400000 */
[----:B------:R-:W-:Y:S01]  /*5ac0*/  FFMA R31, R31, R154, R8 ;  /* 0x0000009a1f1f7223 */ /* 0x000fe20000000008 */
[----:B------:R-:W-:-:S04]  /*5ad0*/  IADD3 R8, P4, P5, R165, R158, R93 ;  /* 0x0000009ea5087210 */ /* 0x000fc80007d9e05d */
[----:B------:R-:W-:Y:S02]  /*5ae0*/  F2FP.BF16.F32.PACK_AB R31, RZ, R31 ;  /* 0x0000001fff1f723e */ /* 0x000fe400000010ff */
[----:B------:R-:W-:-:S05]  /*5af0*/  IADD3.X R9, R167, R159, R95, P4, P5 ;  /* 0x0000009fa7097210 */ /* 0x000fca00027ea45f */
[----:B------:R0:W-:Y:S01]  /*5b00*/  @P2 STG.E.U16 desc[UR36][R8.64+0x12], R31 ;  /* 0x0000121f08002986 */ /* 0x0001e2000c101524 */
[----:B------:R-:W-:Y:S05]  /*5b10*/  @!P3 BRA `(.L_x_170) ;  /* 0x000000000004b947 */ /* 0x000fea0003800000 */
[----:B------:R0:W5:Y:S02]  /*5b20*/  LDG.E.LTC128B.U16 R172, desc[UR36][R4.64+0x20] ;  /* 0x0000202404ac7981 */ /* 0x000164000c1e1520 */
.L_x_170:
[----:B------:R-:W-:Y:S05]  /*5b30*/  BSYNC B1 ;  /* 0x0000000000017941 */ /* 0x000fea0003800000 */
.L_x_169:
        /* <DEDUP_REMOVED lines=9> */
.L_x_172:
[----:B------:R-:W-:Y:S05]  /*5bd0*/  BSYNC B1 ;  /* 0x0000000000017941 */ /* 0x000fea0003800000 */
.L_x_171:
        /* <DEDUP_REMOVED lines=9> */
.L_x_174:
[----:B------:R-:W-:Y:S05]  /*5c70*/  BSYNC B1 ;  /* 0x0000000000017941 */ /* 0x000fea0003800000 */
.L_x_173:
[----:B0----5:R-:W-:Y:S01]  /*5c80*/  SHF.L.U32 R12, R172, 0x10, RZ ;  /* 0x00000010ac0c7819 */ /* 0x021fe200000006ff */
[----:B------:R-:W-:Y:S01]  /*5c90*/  BSSY B1, `(.L_x_175) ;  /* 0x0000008000017945 */ /* 0x000fe20003800000 */
[----:B------:R-:W-:-:S03]  /*5ca0*/  ISETP.GT.AND P2, PT, R0, 0x11, P1 ;  /* 0x000000110000780c */ /* 0x000fc60000f44270 */
[----:B------:R-:W-:-:S04]  /*5cb0*/  FMUL R3, R12, R155 ;  /* 0x0000009b0c037220 */ /* 0x000fc80000400000 */
[----:B------:R-:W-:-:S05]  /*5cc0*/  FFMA R3, R34, R154, R3 ;  /* 0x0000009a22037223 */ /* 0x000fca0000000003 */
[----:B------:R-:W-:-:S05]  /*5cd0*/  F2FP.BF16.F32.PACK_AB R3, RZ, R3 ;  /* 0x00000003ff03723e */ /* 0x000fca00000010ff */
[----:B------:R0:W-:Y:S01]  /*5ce0*/  @P3 STG.E.U16 desc[UR36][R8.64+0x20], R3 ;  /* 0x0000200308003986 */ /* 0x0001e2000c101524 */
[----:B------:R-:W-:Y:S05]  /*5cf0*/  @!P2 BRA `(.L_x_176) ;  /* 0x000000000004a947 */ /* 0x000fea0003800000 */
[----:B------:R0:W5:Y:S02]  /*5d00*/  LDG.E.LTC128B.U16 R172, desc[UR36][R10.64+0x22] ;  /* 0x000022240aac7981 */ /* 0x000164000c1e1520 */
.L_x_176:
[----:B------:R-:W-:Y:S05]  /*5d10*/  BSYNC B1 ;  /* 0x0000000000017941 */ /* 0x000fea0003800000 */
.L_x_175:
        /* <DEDUP_REMOVED lines=9> */
.L_x_178:
[----:B------:R-:W-:Y:S05]  /*5db0*/  BSYNC B1 ;  /* 0x0000000000017941 */ /* 0x000fea0003800000 */
.L_x_177:
[----:B0----5:R-:W-:Y:S01]  /*5dc0*/  IMAD.U32 R12, R172, 0x10000, RZ ;  /* 0x00010000ac0c7824 */ /* 0x021fe200078e00ff */
        /* <DEDUP_REMOVED lines=8> */
.L_x_180:
[----:B------:R-:W-:Y:S05]  /*5e50*/  BSYNC B1 ;  /* 0x0000000000017941 */ /* 0x000fea0003800000 */
.L_x_179:
        /* <DEDUP_REMOVED lines=9> */
.L_x_182:
[----:B------:R-:W-:Y:S05]  /*5ef0*/  BSYNC B1 ;  /* 0x0000000000017941 */ /* 0x000fea0003800000 */
.L_x_181:
        /* <DEDUP_REMOVED lines=9> */
.L_x_184:
[----:B------:R-:W-:Y:S05]  /*5f90*/  BSYNC B1 ;  /* 0x0000000000017941 */ /* 0x000fea0003800000 */
.L_x_183:
        /* <DEDUP_REMOVED lines=9> */
.L_x_186:
[----:B------:R-:W-:Y:S05]  /*6030*/  BSYNC B1 ;  /* 0x0000000000017941 */ /* 0x000fea0003800000 */
.L_x_185:
        /* <DEDUP_REMOVED lines=9> */
.L_x_188:
[----:B------:R-:W-:Y:S05]  /*60d0*/  BSYNC B1 ;  /* 0x0000000000017941 */ /* 0x000fea0003800000 */
.L_x_187:
        /* <DEDUP_REMOVED lines=9> */
.L_x_190:
[----:B------:R-:W-:Y:S05]  /*6170*/  BSYNC B1 ;  /* 0x0000000000017941 */ /* 0x000fea0003800000 */
.L_x_189:
        /* <DEDUP_REMOVED lines=9> */
.L_x_192:
[----:B------:R-:W-:Y:S05]  /*6210*/  BSYNC B1 ;  /* 0x0000000000017941 */ /* 0x000fea0003800000 */
.L_x_191:
        /* <DEDUP_REMOVED lines=9> */
.L_x_194:
[----:B------:R-:W-:Y:S05]  /*62b0*/  BSYNC B1 ;  /* 0x0000000000017941 */ /* 0x000fea0003800000 */
.L_x_193:
        /* <DEDUP_REMOVED lines=9> */
.L_x_196:
[----:B------:R-:W-:Y:S05]  /*6350*/  BSYNC B1 ;  /* 0x0000000000017941 */ /* 0x000fea0003800000 */
.L_x_195:
[----:B-----5:R-:W-:Y:S01]  /*6360*/  SHF.L.U32 R12, R172, 0x10, RZ ;  /* 0x00000010ac0c7819 */ /* 0x020fe200000006ff */
        /* <DEDUP_REMOVED lines=8> */
.L_x_198:
[----:B------:R-:W-:Y:S05]  /*63f0*/  BSYNC B1 ;  /* 0x0000000000017941 */ /* 0x000fea0003800000 */
.L_x_197:
        /* <DEDUP_REMOVED lines=9> */
.L_x_200:
[----:B------:R-:W-:Y:S05]  /*6490*/  BSYNC B1 ;  /* 0x0000000000017941 */ /* 0x000fea0003800000 */
.L_x_199:
        /* <DEDUP_REMOVED lines=9> */
.L_x_202:
[----:B------:R-:W-:Y:S05]  /*6530*/  BSYNC B1 ;  /* 0x0000000000017941 */ /* 0x000fea0003800000 */
.L_x_201:
        /* <DEDUP_REMOVED lines=9> */
.L_x_204:
[----:B------:R-:W-:Y:S05]  /*65d0*/  BSYNC B1 ;  /* 0x0000000000017941 */ /* 0x000fea0003800000 */
.L_x_203:
        /* <DEDUP_REMOVED lines=9> */
.L_x_206:
[----:B------:R-:W-:Y:S05]  /*6670*/  BSYNC B1 ;  /* 0x0000000000017941 */ /* 0x000fea0003800000 */
.L_x_205:
        /* <DEDUP_REMOVED lines=9> */
.L_x_208:
[----:B------:R-:W-:Y:S05]  /*6710*/  BSYNC B1 ;  /* 0x0000000000017941 */ /* 0x000fea0003800000 */
.L_x_207:
        /* <DEDUP_REMOVED lines=9> */
.L_x_210:
[----:B------:R-:W-:Y:S05]  /*67b0*/  BSYNC B1 ;  /* 0x0000000000017941 */ /* 0x000fea0003800000 */
.L_x_209:
        /* <DEDUP_REMOVED lines=9> */
.L_x_212:
[----:B------:R-:W-:Y:S05]  /*6850*/  BSYNC B1 ;  /* 0x0000000000017941 */ /* 0x000fea0003800000 */
.L_x_211:
        /* <DEDUP_REMOVED lines=9> */
.L_x_214:
[----:B------:R-:W-:Y:S05]  /*68f0*/  BSYNC B1 ;  /* 0x0000000000017941 */ /* 0x000fea0003800000 */
.L_x_213:
        /* <DEDUP_REMOVED lines=9> */
.L_x_216:
[----:B------:R-:W-:Y:S05]  /*6990*/  BSYNC B1 ;  /* 0x0000000000017941 */ /* 0x000fea0003800000 */
.L_x_215:
        /* <DEDUP_REMOVED lines=9> */
.L_x_218:
[----:B------:R-:W-:Y:S05]  /*6a30*/  BSYNC B1 ;  /* 0x0000000000017941 */ /* 0x000fea0003800000 */
.L_x_217:
        /* <DEDUP_REMOVED lines=9> */
.L_x_220:
[----:B------:R-:W-:Y:S05]  /*6ad0*/  BSYNC B1 ;  /* 0x0000000000017941 */ /* 0x000fea0003800000 */
.L_x_219:
        /* <DEDUP_REMOVED lines=9> */
.L_x_222:
[----:B------:R-:W-:Y:S05]  /*6b70*/  BSYNC B1 ;  /* 0x0000000000017941 */ /* 0x000fea0003800000 */
.L_x_221:
        /* <DEDUP_REMOVED lines=9> */
.L_x_224:
[----:B------:R-:W-:Y:S05]  /*6c10*/  BSYNC B1 ;  /* 0x0000000000017941 */ /* 0x000fea0003800000 */
.L_x_223:
        /* <DEDUP_REMOVED lines=9> */
.L_x_226:
[----:B------:R-:W-:Y:S05]  /*6cb0*/  BSYNC B1 ;  /* 0x0000000000017941 */ /* 0x000fea0003800000 */
.L_x_225:
        /* <DEDUP_REMOVED lines=9> */
.L_x_228:
[----:B------:R-:W-:Y:S05]  /*6d50*/  BSYNC B1 ;  /* 0x0000000000017941 */ /* 0x000fea0003800000 */
.L_x_227:
        /* <DEDUP_REMOVED lines=9> */
.L_x_230:
[----:B------:R-:W-:Y:S05]  /*6df0*/  BSYNC B1 ;  /* 0x0000000000017941 */ /* 0x000fea0003800000 */
.L_x_229:
        /* <DEDUP_REMOVED lines=9> */
.L_x_232:
[----:B------:R-:W-:Y:S05]  /*6e90*/  BSYNC B1 ;  /* 0x0000000000017941 */ /* 0x000fea0003800000 */
.L_x_231:
        /* <DEDUP_REMOVED lines=9> */
.L_x_234:
[----:B------:R-:W-:Y:S05]  /*6f30*/  BSYNC B1 ;  /* 0x0000000000017941 */ /* 0x000fea0003800000 */
.L_x_233:
        /* <DEDUP_REMOVED lines=9> */
.L_x_236:
[----:B------:R-:W-:Y:S05]  /*6fd0*/  BSYNC B1 ;  /* 0x0000000000017941 */ /* 0x000fea0003800000 */
.L_x_235:
        /* <DEDUP_REMOVED lines=9> */
.L_x_238:
[----:B------:R-:W-:Y:S05]  /*7070*/  BSYNC B1 ;  /* 0x0000000000017941 */ /* 0x000fea0003800000 */
.L_x_237:
        /* <DEDUP_REMOVED lines=9> */
.L_x_240:
[----:B------:R-:W-:Y:S05]  /*7110*/  BSYNC B1 ;  /* 0x0000000000017941 */ /* 0x000fea0003800000 */
.L_x_239:
        /* <DEDUP_REMOVED lines=9> */
.L_x_242:
[----:B------:R-:W-:Y:S05]  /*71b0*/  BSYNC B1 ;  /* 0x0000000000017941 */ /* 0x000fea0003800000 */
.L_x_241:
        /* <DEDUP_REMOVED lines=9> */
.L_x_244:
[----:B------:R-:W-:Y:S05]  /*7250*/  BSYNC B1 ;  /* 0x0000000000017941 */ /* 0x000fea0003800000 */
.L_x_243:
        /* <DEDUP_REMOVED lines=9> */
.L_x_246:
[----:B------:R-:W-:Y:S05]  /*72f0*/  BSYNC B1 ;  /* 0x0000000000017941 */ /* 0x000fea0003800000 */
.L_x_245:
        /* <DEDUP_REMOVED lines=9> */
.L_x_248:
[----:B------:R-:W-:Y:S05]  /*7390*/  BSYNC B1 ;  /* 0x0000000000017941 */ /* 0x000fea0003800000 */
.L_x_247:
        /* <DEDUP_REMOVED lines=9> */
.L_x_250:
[----:B------:R-:W-:Y:S05]  /*7430*/  BSYNC B1 ;  /* 0x0000000000017941 */ /* 0x000fea0003800000 */
.L_x_249:
        /* <DEDUP_REMOVED lines=9> */
.L_x_252:
[----:B------:R-:W-:Y:S05]  /*74d0*/  BSYNC B1 ;  /* 0x0000000000017941 */ /* 0x000fea0003800000 */
.L_x_251:
        /* <DEDUP_REMOVED lines=9> */
.L_x_254:
[----:B------:R-:W-:Y:S05]  /*7570*/  BSYNC B1 ;  /* 0x0000000000017941 */ /* 0x000fea0003800000 */
.L_x_253:
        /* <DEDUP_REMOVED lines=9> */
.L_x_256:
[----:B------:R-:W-:Y:S05]  /*7610*/  BSYNC B1 ;  /* 0x0000000000017941 */ /* 0x000fea0003800000 */
.L_x_255:
        /* <DEDUP_REMOVED lines=9> */
.L_x_258:
[----:B------:R-:W-:Y:S05]  /*76b0*/  BSYNC B1 ;  /* 0x0000000000017941 */ /* 0x000fea0003800000 */
.L_x_257:
        /* <DEDUP_REMOVED lines=9> */
.L_x_260:
[----:B------:R-:W-:Y:S05]  /*7750*/  BSYNC B1 ;  /* 0x0000000000017941 */ /* 0x000fea0003800000 */
.L_x_259:
        /* <DEDUP_REMOVED lines=9> */
.L_x_262:
[----:B------:R-:W-:Y:S05]  /*77f0*/  BSYNC B1 ;  /* 0x0000000000017941 */ /* 0x000fea0003800000 */
.L_x_261:
        /* <DEDUP_REMOVED lines=9> */
.L_x_264:
[----:B------:R-:W-:Y:S05]  /*7890*/  BSYNC B1 ;  /* 0x0000000000017941 */ /* 0x000fea0003800000 */
.L_x_263:
        /* <DEDUP_REMOVED lines=9> */
.L_x_266:
[----:B------:R-:W-:Y:S05]  /*7930*/  BSYNC B1 ;  /* 0x0000000000017941 */ /* 0x000fea0003800000 */
.L_x_265:
        /* <DEDUP_REMOVED lines=9> */
.L_x_268:
[----:B------:R-:W-:Y:S05]  /*79d0*/  BSYNC B1 ;  /* 0x0000000000017941 */ /* 0x000fea0003800000 */
.L_x_267:
        /* <DEDUP_REMOVED lines=9> */
.L_x_270:
[----:B------:R-:W-:Y:S05]  /*7a70*/  BSYNC B1 ;  /* 0x0000000000017941 */ /* 0x000fea0003800000 */
.L_x_269:
        /* <DEDUP_REMOVED lines=9> */
.L_x_272:
[----:B------:R-:W-:Y:S05]  /*7b10*/  BSYNC B1 ;  /* 0x0000000000017941 */ /* 0x000fea0003800000 */
.L_x_271:
        /* <DEDUP_REMOVED lines=9> */
.L_x_274:
[----:B------:R-:W-:Y:S05]  /*7bb0*/  BSYNC B1 ;  /* 0x0000000000017941 */ /* 0x000fea0003800000 */
.L_x_273:
        /* <DEDUP_REMOVED lines=9> */
.L_x_276:
[----:B------:R-:W-:Y:S05]  /*7c50*/  BSYNC B1 ;  /* 0x0000000000017941 */ /* 0x000fea0003800000 */
.L_x_275:
[----:B012--5:R-:W-:Y:S01]  /*7c60*/  IMAD.U32 R4, R172, 0x10000, RZ ;  /* 0x00010000ac047824 */ /* 0x027fe200078e00ff */
        /* <DEDUP_REMOVED lines=8> */
.L_x_278:
[----:B------:R-:W-:Y:S05]  /*7cf0*/  BSYNC B1 ;  /* 0x0000000000017941 */ /* 0x000fea0003800000 */
.L_x_277:
[----:B0----5:R-:W-:Y:S01]  /*7d00*/  IMAD.U32 R4, R172, 0x10000, RZ ;  /* 0x00010000ac047824 */ /* 0x021fe200078e00ff */
[----:B------:R-:W-:Y:S01]  /*7d10*/  ISETP.GT.AND P1, PT, R0, 0x79, P1 ;  /* 0x000000790000780c */ /* 0x000fe20000f24270 */
[----:B------:R-:W-:Y:S01]  /*7d20*/  @P2 IMAD.MOV.U32 R5, RZ, RZ, R9 ;  /* 0x000000ffff052224 */ /* 0x000fe200078e0009 */
[----:B------:R-:W-:Y:S01]  /*7d30*/  BSSY B1, `(.L_x_279) ;  /* 0x0000008000017945 */ /* 0x000fe20003800000 */
[----:B------:R-:W-:Y:S01]  /*7d40*/  FMUL R3, R4, R155 ;  /* 0x0000009b04037220 */ /* 0x000fe20000400000 */
[----:B------:R-:W-:-:S03]  /*7d50*/  @P2 IMAD.MOV.U32 R4, RZ, RZ, R8 ;  /* 0x000000ffff042224 */ /* 0x000fc600078e0008 */
[----:B------:R-:W-:-:S05]  /*7d60*/  FFMA R3, R86, R154, R3 ;  /* 0x0000009a56037223 */ /* 0x000fca0000000003 */
[----:B------:R-:W-:-:S05]  /*7d70*/  F2FP.BF16.F32.PACK_AB R3, RZ, R3 ;  /* 0x00000003ff03723e */ /* 0x000fca00000010ff */
[----:B------:R0:W-:Y:S01]  /*7d80*/  @P2 STG.E.U16 desc[UR36][R4.64+0xf0], R3 ;  /* 0x0000f00304002986 */ /* 0x0001e2000c101524 */
[----:B------:R-:W-:Y:S05]  /*7d90*/  @!P1 BRA `(.L_x_280) ;  /* 0x0000000000049947 */ /* 0x000fea0003800000 */
[----:B------:R2:W5:Y:S02]  /*7da0*/  LDG.E.LTC128B.U16 R172, desc[UR36][R10.64+0xf2] ;  /* 0x0000f2240aac7981 */ /* 0x000564000c1e1520 */
.L_x_280:
[----:B------:R-:W-:Y:S05]  /*7db0*/  BSYNC B1 ;  /* 0x0000000000017941 */ /* 0x000fea0003800000 */
.L_x_279:
[----:B------:R-:W-:Y:S05]  /*7dc0*/  @!P1 BRA `(.L_x_281) ;  /* 0x00000024004c9947 */ /* 0x000fea0003800000 */
[----:B-----5:R-:W-:-:S05]  /*7dd0*/  SHF.L.U32 R172, R172, 0x10, RZ ;  /* 0x00000010acac7819 */ /* 0x020fca00000006ff */
[----:B------:R-:W-:-:S04]  /*7de0*/  FMUL R172, R172, R155 ;  /* 0x0000009bacac7220 */ /* 0x000fc80000400000 */
[----:B------:R-:W-:-:S05]  /*7df0*/  FFMA R172, R87, R154, R172 ;  /* 0x0000009a57ac7223 */ /* 0x000fca00000000ac */
[----:B------:R-:W-:-:S05]  /*7e00*/  F2FP.BF16.F32.PACK_AB R172, RZ, R172 ;  /* 0x000000acffac723e */ /* 0x000fca00000010ff */
[----:B------:R0:W-:Y:S01]  /*7e10*/  STG.E.U16 desc[UR36][R8.64+0xf2], R172 ;  /* 0x0000f2ac08007986 */ /* 0x0001e2000c101524 */
[----:B------:R-:W-:Y:S05]  /*7e20*/  BRA `(.L_x_281) ;  /* 0x0000002400347947 */ /* 0x000fea0003800000 */
.L_x_30:
[----:B------:R-:W-:Y:S01]  /*7e30*/  ULDC.64 UR4, c[0x0][0x5c0] ;  /* 0x0001700000047ab9 */ /* 0x000fe20000000a00 */
[-C--:B------:R-:W-:Y:S01]  /*7e40*/  FMUL R88, R88, R154.reuse ;  /* 0x0000009a58587220 */ /* 0x080fe20000400000 */
[----:B------:R-:W-:Y:S01]  /*7e50*/  LEA R8, P0, R166, UR4, 0x1 ;  /* 0x00000004a6087c11 */ /* 0x000fe2000f8008ff */
[----:B------:R-:W-:Y:S01]  /*7e60*/  IMAD.SHL.U32 R7, R4, 0x10, RZ ;  /* 0x0000001004077824 */ /* 0x000fe200078e00ff */
[----:B------:R-:W-:Y:S01]  /*7e70*/  ISETP.GT.AND P2, PT, R0, 0x1, P3 ;  /* 0x000000010000780c */ /* 0x000fe20001f44270 */
[-C--:B------:R-:W-:Y:S01]  /*7e80*/  FMUL R89, R89, R154.reuse ;  /* 0x0000009a59597220 */ /* 0x080fe20000400000 */
[----:B------:R-:W-:Y:S01]  /*7e90*/  LEA.HI.X R9, R166, UR5, R169, 0x1, P0 ;  /* 0x00000005a6097c11 */ /* 0x000fe200080f0ca9 */
[-C--:B------:R-:W-:Y:S01]  /*7ea0*/  FMUL R90, R90, R154.reuse ;  /* 0x0000009a5a5a7220 */ /* 0x080fe20000400000 */
[----:B------:R-:W-:Y:S01]  /*7eb0*/  ISETP.GT.AND P0, PT, R3, 0x8, PT ;  /* 0x000000080300780c */ /* 0x000fe20003f04270 */
[----:B------:R-:W-:Y:S01]  /*7ec0*/  FMUL R91, R91, R154 ;  /* 0x0000009a5b5b7220 */ /* 0x000fe20000400000 */
[----:B------:R-:W-:Y:S01]  /*7ed0*/  F2FP.BF16.F32.PACK_AB R88, RZ, R88 ;  /* 0x00000058ff58723e */ /* 0x000fe200000010ff */
[-C--:B------:R-:W-:Y:S01]  /*7ee0*/  FMUL R92, R92, R154.reuse ;  /* 0x0000009a5c5c7220 */ /* 0x080fe20000400000 */
[----:B------:R-:W-:Y:S01]  /*7ef0*/  ISETP.GT.AND P4, PT, R0, RZ, P0 ;  /* 0x000000ff0000720c */ /* 0x000fe20000784270 */
[----:B------:R-:W-:Y:S01]  /*7f00*/  FMUL R93, R93, R154 ;  /* 0x0000009a5d5d7220 */ /* 0x000fe20000400000 */
[----:B------:R-:W-:Y:S01]  /*7f10*/  SHF.L.U64.HI R6, R4, 0x4, R5 ;  /* 0x0000000404067819 */ /* 0x000fe20000010205 */
[----:B------:R-:W-:Y:S01]  /*7f20*/  @P1 STG.E.U16 desc[UR36][R8.64], R88 ;  /* 0x0000005808001986 */ /* 0x000fe2000c101524 */
[----:B------:R-:W-:Y:S01]  /*7f30*/  IADD3 R10, P5, R7, R8, RZ ;  /* 0x00000008070a7210 */ /* 0x000fe20007fbe0ff */
[-C--:B------:R-:W-:Y:S01]  /*7f40*/  FMUL R94, R94, R154.reuse ;  /* 0x0000009a5e5e7220 */ /* 0x080fe20000400000 */
[----:B------:R-:W-:Y:S01]  /*7f50*/  ISETP.GT.AND P1, PT, R0, 0x1, P0 ;  /* 0x000000010000780c */ /* 0x000fe20000724270 */
[----:B------:R-:W-:Y:S01]  /*7f60*/  FMUL R95, R95, R154 ;  /* 0x0000009a5f5f7220 */ /* 0x000fe20000400000 */
[----:B------:R-:W-:Y:S01]  /*7f70*/  F2FP.BF16.F32.PACK_AB R89, RZ, R89 ;  /* 0x00000059ff59723e */ /* 0x000fe200000010ff */
[----:B------:R-:W-:Y:S01]  /*7f80*/  IMAD.X R11, R6, 0x1, R9, P5 ;  /* 0x00000001060b7824 */ /* 0x000fe200028e0609 */
[----:B------:R-:W-:Y:S01]  /*7f90*/  F2FP.BF16.F32.PACK_AB R90, RZ, R90 ;  /* 0x0000005aff5a723e */ /* 0x000fe200000010ff */
[-C--:B------:R-:W-:Y:S01]  /*7fa0*/  FMUL R96, R96, R154.reuse ;  /* 0x0000009a60607220 */ /* 0x080fe20000400000 */
[----:B------:R-:W-:Y:S01]  /*7fb0*/  F2FP.BF16.F32.PACK_AB R91, RZ, R91 ;  /* 0x0000005bff5b723e */ /* 0x000fe200000010ff */
[----:B------:R-:W-:Y:S01]  /*7fc0*/  @P2 STG.E.U16 desc[UR36][R8.64+0x2], R89 ;  /* 0x0000025908002986 */ /* 0x000fe2000c101524 */
[C---:B------:R-:W-:Y:S01]  /*7fd0*/  ISETP.GT.AND P5, PT, R0.reuse, 0x9, P3 ;  /* 0x000000090000780c */ /* 0x040fe20001fa4270 */
[-C--:B------:R-:W-:Y:S01]  /*7fe0*/  FMUL R97, R97, R154.reuse ;  /* 0x0000009a61617220 */ /* 0x080fe20000400000 */
[C---:B------:R-:W-:Y:S01]  /*7ff0*/  ISETP.GT.AND P2, PT, R0.reuse, 0x8, P0 ;  /* 0x000000080000780c */ /* 0x040fe20000744270 */
[----:B------:R-:W-:Y:S01]  /*8000*/  @P4 STG.E.U16 desc[UR36][R10.64], R90 ;  /* 0x0000005a0a004986 */ /* 0x000fe2000c101524 */
[----:B------:R-:W-:Y:S01]  /*8010*/  ISETP.GT.AND P4, PT, R0, 0x8, P3 ;  /* 0x000000080000780c */ /* 0x000fe20001f84270 */
[----:B------:R-:W-:Y:S01]  /*8020*/  FMUL R98, R98, R154 ;  /* 0x0000009a62627220 */ /* 0x000fe20000400000 */
[----:B------:R-:W-:Y:S01]  /*8030*/  F2FP.BF16.F32.PACK_AB R92, RZ, R92 ;  /* 0x0000005cff5c723e */ /* 0x000fe200000010ff */
[----:B------:R-:W-:Y:S01]  /*8040*/  @P1 STG.E.U16 desc[UR36][R10.64+0x2], R91 ;  /* 0x0000025b0a001986 */ /* 0x000fe2000c101524 */
[----:B------:R-:W-:Y:S01]  /*8050*/  ISETP.GT.AND P1, PT, R0, 0x9, P0 ;  /* 0x000000090000780c */ /* 0x000fe20000724270 */
[-C--:B------:R-:W-:Y:S01]  /*8060*/  FMUL R99, R99, R154.reuse ;  /* 0x0000009a63637220 */ /* 0x080fe20000400000 */
[----:B------:R-:W-:Y:S01]  /*8070*/  F2FP.BF16.F32.PACK_AB R93, RZ, R93 ;  /* 0x0000005dff5d723e */ /* 0x000fe200000010ff */
[----:B------:R-:W-:Y:S01]  /*8080*/  FMUL R100, R100, R154 ;  /* 0x0000009a64647220 */ /* 0x000fe20000400000 */
[----:B------:R-:W-:Y:S01]  /*8090*/  F2FP.BF16.F32.PACK_AB R94, RZ, R94 ;  /* 0x0000005eff5e723e */ /* 0x000fe200000010ff */
[-C--:B------:R-:W-:Y:S01]  /*80a0*/  FMUL R101, R101, R154.reuse ;  /* 0x0000009a65657220 */ /* 0x080fe20000400000 */
[----:B------:R-:W-:Y:S01]  /*80b0*/  F2FP.BF16.F32.PACK_AB R95, RZ, R95 ;  /* 0x0000005fff5f723e */ /* 0x000fe200000010ff */
[----:B------:R-:W-:Y:S01]  /*80c0*/  FMUL R102, R102, R154 ;  /* 0x0000009a66667220 */ /* 0x000fe20000400000 */
[----:B------:R-:W-:Y:S01]  /*80d0*/  F2FP.BF16.F32.PACK_AB R96, RZ, R96 ;  /* 0x00000060ff60723e */ /* 0x000fe200000010ff */
[----:B------:R-:W-:Y:S01]  /*80e0*/  @P4 STG.E.U16 desc[UR36][R8.64+0x10], R92 ;  /* 0x0000105c08004986 */ /* 0x000fe2000c101524 */
[C---:B------:R-:W-:Y:S01]  /*80f0*/  ISETP.GT.AND P4, PT, R0.reuse, 0x10, P3 ;  /* 0x000000100000780c */ /* 0x040fe20001f84270 */
[-C--:B------:R-:W-:Y:S01]  /*8100*/  FMUL R103, R103, R154.reuse ;  /* 0x0000009a67677220 */ /* 0x080fe20000400000 */
[----:B------:R-:W-:Y:S01]  /*8110*/  F2FP.BF16.F32.PACK_AB R97, RZ, R97 ;  /* 0x00000061ff61723e */ /* 0x000fe200000010ff */
[----:B------:R-:W-:Y:S01]  /*8120*/  @P5 STG.E.U16 desc[UR36][R8.64+0x12], R93 ;  /* 0x0000125d08005986 */ /* 0x000fe2000c101524 */
[----:B------:R-:W-:Y:S01]  /*8130*/  ISETP.GT.AND P5, PT, R0, 0x11, P0 ;  /* 0x000000110000780c */ /* 0x000fe200007a4270 */
        /* <DEDUP_REMOVED lines=74> */
[-C--:B------:R-:W-:Y:S01]  /*85e0*/  FMUL R125, R125, R154.reuse ;  /* 0x0000009a7d7d7220 */ /* 0x080fe20000400000 */
[----:B------:R-:W-:Y:S01]  /*85f0*/  F2FP.BF16.F32.PACK_AB R119, RZ, R119 ;  /* 0x00000077ff77723e */ /* 0x000fe200000010ff */
[----:B------:R-:W-:Y:S01]  /*8600*/  FMUL R126, R126, R154 ;  /* 0x0000009a7e7e7220 */ /* 0x000fe20000400000 */
[----:B------:R-:W-:Y:S01]  /*8610*/  F2FP.BF16.F32.PACK_AB R120, RZ, R120 ;  /* 0x00000078ff78723e */ /* 0x000fe200000010ff */
        /* <DEDUP_REMOVED lines=64> */
[----:B------:R-:W-:Y:S01]  /*8a20*/  FMUL R145, R145, R154 ;  /* 0x0000009a91917220 */ /* 0x000fe20000400000 */
[----:B------:R-:W-:Y:S01]  /*8a30*/  F2FP.BF16.F32.PACK_AB R139, RZ, R139 ;  /* 0x0000008bff8b723e */ /* 0x000fe200000010ff */
[----:B------:R-:W-:Y:S01]  /*8a40*/  IMAD.SHL.U32 R21, R4, 0x100, RZ ;  /* 0x0000010004157824 */ /* 0x000fe200078e00ff */
[----:B------:R-:W-:Y:S01]  /*8a50*/  F2FP.BF16.F32.PACK_AB R140, RZ, R140 ;  /* 0x0000008cff8c723e */ /* 0x000fe200000010ff */
[----:B------:R-:W-:Y:S01]  /*8a60*/  @P1 STG.E.U16 desc[UR36][R8.64+0x90], R124 ;  /* 0x0000907c08001986 */ /* 0x000fe2000c101524 */
[----:B------:R-:W-:Y:S01]  /*8a70*/  ISETP.GT.AND P1, PT, R0, 0x50, P3 ;  /* 0x000000500000780c */ /* 0x000fe20001f24270 */
[-C--:B------:R-:W-:Y:S01]  /*8a80*/  FMUL R146, R146, R154.reuse ;  /* 0x0000009a92927220 */ /* 0x080fe20000400000 */
[----:B------:R-:W-:Y:S01]  /*8a90*/  F2FP.BF16.F32.PACK_AB R141, RZ, R141 ;  /* 0x0000008dff8d723e */ /* 0x000fe200000010ff */
[----:B------:R-:W-:Y:S01]  /*8aa0*/  @P2 STG.E.U16 desc[UR36][R8.64+0x92], R125 ;  /* 0x0000927d08002986 */ /* 0x000fe2000c101524 */
[C---:B------:R-:W-:Y:S01]  /*8ab0*/  ISETP.GT.AND P2, PT, R0.reuse, 0x51, P3 ;  /* 0x000000510000780c */ /* 0x040fe20001f44270 */
[----:B------:R-:W-:Y:S01]  /*8ac0*/  FMUL R147, R147, R154 ;  /* 0x0000009a93937220 */ /* 0x000fe20000400000 */
        /* <DEDUP_REMOVED lines=12> */
[----:B------:R-:W-:Y:S01]  /*8b90*/  SHF.L.U64.HI R15, R4, 0x8, R5 ;  /* 0x00000008040f7819 */ /* 0x000fe20000010205 */
[----:B------:R-:W-:Y:S01]  /*8ba0*/  @P2 STG.E.U16 desc[UR36][R8.64+0xa2], R129 ;  /* 0x0000a28108002986 */ /* 0x000fe2000c101524 */
[C---:B------:R-:W-:Y:S01]  /*8bb0*/  ISETP.GT.AND P2, PT, R0.reuse, 0x59, P3 ;  /* 0x000000590000780c */ /* 0x040fe20001f44270 */
        /* <DEDUP_REMOVED lines=56> */
[----:B------:R-:W-:Y:S01]  /*8f40*/  FMUL R39, R39, R154 ;  /* 0x0000009a27277220 */ /* 0x000fe20000400000 */
[----:B------:R-:W-:Y:S01]  /*8f50*/  F2FP.BF16.F32.PACK_AB R33, RZ, R33 ;  /* 0x00000021ff21723e */ /* 0x000fe200000010ff */
[----:B------:R-:W-:Y:S01]  /*8f60*/  @P2 STG.E.U16 desc[UR36][R10.64+0xd0], R142 ;  /* 0x0000d08e0a002986 */ /* 0x000fe2000c101524 */
[----:B------:R-:W-:Y:S01]  /*8f70*/  F2FP.BF16.F32.PACK_AB R34, RZ, R34 ;  /* 0x00000022ff22723e */ /* 0x000fe200000010ff */
[-C--:B------:R-:W-:Y:S01]  /*8f80*/  FMUL R40, R40, R154.reuse ;  /* 0x0000009a28287220 */ /* 0x080fe20000400000 */
[----:B------:R-:W-:Y:S01]  /*8f90*/  F2FP.BF16.F32.PACK_AB R35, RZ, R35 ;  /* 0x00000023ff23723e */ /* 0x000fe200000010ff */
[----:B------:R-:W-:Y:S01]  /*8fa0*/  FMUL R41, R41, R154 ;  /* 0x0000009a29297220 */ /* 0x000fe20000400000 */
[----:B------:R-:W-:Y:S01]  /*8fb0*/  F2FP.BF16.F32.PACK_AB R36, RZ, R36 ;  /* 0x00000024ff24723e */ /* 0x000fe200000010ff */
[----:B------:R-:W-:Y:S01]  /*8fc0*/  @P4 STG.E.U16 desc[UR36][R10.64+0xd2], R143 ;  /* 0x0000d28f0a004986 */ /* 0x000fe2000c101524 */
[----:B------:R-:W-:Y:S01]  /*8fd0*/  ISETP.GT.AND P4, PT, R0, 0x71, P0 ;  /* 0x000000710000780c */ /* 0x000fe20000784270 */
[----:B------:R-:W-:Y:S01]  /*8fe0*/  FMUL R42, R42, R154 ;  /* 0x0000009a2a2a7220 */ /* 0x000fe20000400000 */
[----:B------:R-:W-:Y:S01]  /*8ff0*/  F2FP.BF16.F32.PACK_AB R37, RZ, R37 ;  /* 0x00000025ff25723e */ /* 0x000fe200000010ff */
[----:B------:R-:W-:Y:S01]  /*9000*/  @P5 STG.E.U16 desc[UR36][R8.64+0xe0], R144 ;  /* 0x0000e09008005986 */ /* 0x000fe2000c101524 */
[----:B------:R-:W-:Y:S01]  /*9010*/  ISETP.GT.AND P5, PT, R0, 0x70, P0 ;  /* 0x000000700000780c */ /* 0x000fe200007a4270 */
[----:B------:R-:W-:Y:S01]  /*9020*/  @P1 IMAD.MOV.U32 R4, RZ, RZ, R8 ;  /* 0x000000ffff041224 */ /* 0x000fe200078e0008 */
[----:B------:R-:W-:Y:S01]  /*9030*/  F2FP.BF16.F32.PACK_AB R38, RZ, R38 ;  /* 0x00000026ff26723e */ /* 0x000fe200000010ff */
[----:B------:R-:W-:Y:S01]  /*9040*/  @P1 IMAD.MOV.U32 R5, RZ, RZ, R9 ;  /* 0x000000ffff051224 */ /* 0x000fe200078e0009 */
[----:B------:R-:W-:Y:S01]  /*9050*/  F2FP.BF16.F32.PACK_AB R39, RZ, R39 ;  /* 0x00000027ff27723e */ /* 0x000fe200000010ff */
[----:B------:R-:W-:Y:S01]  /*9060*/  FMUL R43, R43, R154 ;  /* 0x0000009a2b2b7220 */ /* 0x000fe20000400000 */
[----:B------:R-:W-:Y:S01]  /*9070*/  F2FP.BF16.F32.PACK_AB R40, RZ, R40 ;  /* 0x00000028ff28723e */ /* 0x000fe200000010ff */
[----:B------:R-:W-:Y:S01]  /*9080*/  FMUL R44, R44, R154 ;  /* 0x0000009a2c2c7220 */ /* 0x000fe20000400000 */
[----:B------:R0:W-:Y:S01]  /*9090*/  @P1 STG.E.U16 desc[UR36][R4.64+0xe2], R145 ;  /* 0x0000e29104001986 */ /* 0x0001e2000c101524 */
[----:B------:R-:W-:Y:S01]  /*90a0*/  IADD3 R12, P1, P2, R7, R8, R21 ;  /* 0x00000008070c7210 */ /* 0x000fe20007a3e015 */
[-C--:B------:R-:W-:Y:S01]  /*90b0*/  FMUL R45, R45, R154.reuse ;  /* 0x0000009a2d2d7220 */ /* 0x080fe20000400000 */
[----:B------:R-:W-:Y:S01]  /*90c0*/  F2FP.BF16.F32.PACK_AB R41, RZ, R41 ;  /* 0x00000029ff29723e */ /* 0x000fe200000010ff */
[-C--:B------:R-:W-:Y:S01]  /*90d0*/  FMUL R46, R46, R154.reuse ;  /* 0x0000009a2e2e7220 */ /* 0x080fe20000400000 */
[----:B------:R-:W-:Y:S01]  /*90e0*/  IADD3.X R13, R6, R9, R15, P1, P2 ;  /* 0x00000009060d7210 */ /* 0x000fe20000fe440f */
[-C--:B------:R-:W-:Y:S01]  /*90f0*/  FMUL R47, R47, R154.reuse ;  /* 0x0000009a2f2f7220 */ /* 0x080fe20000400000 */
[C---:B------:R-:W-:Y:S01]  /*9100*/  ISETP.GT.AND P1, PT, R3.reuse, 0x80, PT ;  /* 0x000000800300780c */ /* 0x040fe20003f24270 */
[-C--:B------:R-:W-:Y:S01]  /*9110*/  FMUL R48, R48, R154.reuse ;  /* 0x0000009a30307220 */ /* 0x080fe20000400000 */
[----:B------:R-:W-:Y:S01]  /*9120*/  ISETP.GT.AND P2, PT, R3, 0x88, PT ;  /* 0x000000880300780c */ /* 0x000fe20003f44270 */
[----:B------:R-:W-:Y:S01]  /*9130*/  FMUL R49, R49, R154 ;  /* 0x0000009a31317220 */ /* 0x000fe20000400000 */
[----:B------:R-:W-:Y:S01]  /*9140*/  F2FP.BF16.F32.PACK_AB R42, RZ, R42 ;  /* 0x0000002aff2a723e */ /* 0x000fe200000010ff */
[----:B0-----:R-:W-:Y:S01]  /*9150*/  @P5 IMAD.MOV.U32 R4, RZ, RZ, R10 ;  /* 0x000000ffff045224 */ /* 0x001fe200078e000a */
[----:B------:R-:W-:Y:S01]  /*9160*/  F2FP.BF16.F32.PACK_AB R43, RZ, R43 ;  /* 0x0000002bff2b723e */ /* 0x000fe200000010ff */
[----:B------:R-:W-:Y:S01]  /*9170*/  @P5 IMAD.MOV.U32 R5, RZ, RZ, R11 ;  /* 0x000000ffff055224 */ /* 0x000fe200078e000b */
[----:B------:R-:W-:Y:S01]  /*9180*/  F2FP.BF16.F32.PACK_AB R44, RZ, R44 ;  /* 0x0000002cff2c723e */ /* 0x000fe200000010ff */
[-C--:B------:R-:W-:Y:S01]  /*9190*/  FMUL R50, R50, R154.reuse ;  /* 0x0000009a32327220 */ /* 0x080fe20000400000 */
[----:B------:R-:W-:Y:S01]  /*91a0*/  F2FP.BF16.F32.PACK_AB R45, RZ, R45 ;  /* 0x0000002dff2d723e */ /* 0x000fe200000010ff */
[-C--:B------:R-:W-:Y:S01]  /*91b0*/  FMUL R51, R51, R154.reuse ;  /* 0x0000009a33337220 */ /* 0x080fe20000400000 */
[----:B------:R0:W-:Y:S01]  /*91c0*/  @P5 STG.E.U16 desc[UR36][R4.64+0xe0], R146 ;  /* 0x0000e09204005986 */ /* 0x0001e2000c101524 */
[----:B------:R-:W-:Y:S01]  /*91d0*/  ISETP.GT.AND P5, PT, R0, 0x78, P3 ;  /* 0x000000780000780c */ /* 0x000fe20001fa4270 */
[-C--:B------:R-:W-:Y:S01]  /*91e0*/  FMUL R52, R52, R154.reuse ;  /* 0x0000009a34347220 */ /* 0x080fe20000400000 */
[C---:B------:R-:W-:Y:S01]  /*91f0*/  ISETP.GT.AND P3, PT, R0.reuse, 0x79, P3 ;  /* 0x000000790000780c */ /* 0x040fe20001f64270 */
[----:B------:R-:W-:Y:S01]  /*9200*/  @P4 STG.E.U16 desc[UR36][R10.64+0xe2], R147 ;  /* 0x0000e2930a004986 */ /* 0x000fe2000c101524 */
[C---:B------:R-:W-:Y:S01]  /*9210*/  ISETP.GT.AND P4, PT, R0.reuse, 0x78, P0 ;  /* 0x000000780000780c */ /* 0x040fe20000784270 */
[-C--:B------:R-:W-:Y:S01]  /*9220*/  FMUL R53, R53, R154.reuse ;  /* 0x0000009a35357220 */ /* 0x080fe20000400000 */
[----:B------:R-:W-:Y:S01]  /*9230*/  ISETP.GT.AND P0, PT, R0, 0x79, P0 ;  /* 0x000000790000780c */ /* 0x000fe20000704270 */
[----:B------:R-:W-:Y:S01]  /*9240*/  FMUL R54, R54, R154 ;  /* 0x0000009a36367220 */ /* 0x000fe20000400000 */
[----:B------:R-:W-:Y:S01]  /*9250*/  F2FP.BF16.F32.PACK_AB R46, RZ, R46 ;  /* 0x0000002eff2e723e */ /* 0x000fe200000010ff */
[-C--:B------:R-:W-:Y:S01]  /*9260*/  FMUL R55, R55, R154.reuse ;  /* 0x0000009a37377220 */ /* 0x080fe20000400000 */
[----:B------:R-:W-:Y:S01]  /*9270*/  F2FP.BF16.F32.PACK_AB R47, RZ, R47 ;  /* 0x0000002fff2f723e */ /* 0x000fe200000010ff */
[----:B------:R-:W-:Y:S01]  /*9280*/  FMUL R56, R56, R154 ;  /* 0x0000009a38387220 */ /* 0x000fe20000400000 */
[----:B------:R-:W-:Y:S01]  /*9290*/  F2FP.BF16.F32.PACK_AB R48, RZ, R48 ;  /* 0x00000030ff30723e */ /* 0x000fe200000010ff */
[----:B------:R-:W-:Y:S01]  /*92a0*/  @P5 STG.E.U16 desc[UR36][R8.64+0xf0], R148 ;  /* 0x0000f09408005986 */ /* 0x000fe2000c101524 */
[----:B0-----:R-:W-:Y:S01]  /*92b0*/  IADD3 R4, P5, R21, R8, RZ ;  /* 0x0000000815047210 */ /* 0x001fe20007fbe0ff */
[-C--:B------:R-:W-:Y:S01]  /*92c0*/  FMUL R57, R57, R154.reuse ;  /* 0x0000009a39397220 */ /* 0x080fe20000400000 */
[----:B------:R-:W-:Y:S01]  /*92d0*/  F2FP.BF16.F32.PACK_AB R49, RZ, R49 ;  /* 0x00000031ff31723e */ /* 0x000fe200000010ff */
[----:B------:R0:W-:Y:S01]  /*92e0*/  @P3 STG.E.U16 desc[UR36][R8.64+0xf2], R149 ;  /* 0x0000f29508003986 */ /* 0x0001e2000c101524 */
[C---:B------:R-:W-:Y:S01]  /*92f0*/  ISETP.GT.AND P3, PT, R0.reuse, RZ, P1 ;  /* 0x000000ff0000720c */ /* 0x040fe20000f64270 */
[----:B------:R-:W-:Y:S01]  /*9300*/  IMAD.X R5, R15, 0x1, R9, P5 ;  /* 0x000000010f057824 */ /* 0x000fe200028e0609 */
[C---:B------:R-:W-:Y:S01]  /*9310*/  ISETP.GT.AND P5, PT, R0.reuse, RZ, P2 ;  /* 0x000000ff0000720c */ /* 0x040fe200017a4270 */
        /* <DEDUP_REMOVED lines=11> */
[----:B0-----:R-:W-:Y:S01]  /*93d0*/  IADD3 R8, P3, R7, R4, RZ ;  /* 0x0000000407087210 */ /* 0x001fe20007f7e0ff */
[----:B------:R-:W-:Y:S01]  /*93e0*/  FMUL R61, R61, R154 ;  /* 0x0000009a3d3d7220 */ /* 0x000fe20000400000 */
[----:B------:R-:W-:Y:S01]  /*93f0*/  F2FP.BF16.F32.PACK_AB R53, RZ, R53 ;  /* 0x00000035ff35723e */ /* 0x000fe200000010ff */
[----:B------:R-:W-:Y:S01]  /*9400*/  @P4 STG.E.U16 desc[UR36][R4.64+0x2], R25 ;  /* 0x0000021904004986 */ /* 0x000fe2000c101524 */
[----:B------:R-:W-:Y:S01]  /*9410*/  IADD3 R14, P4, R7, R4, RZ ;  /* 0x00000004070e7210 */ /* 0x000fe20007f9e0ff */
[--C-:B------:R-:W-:Y:S01]  /*9420*/  IMAD.X R9, R6, 0x1, R5.reuse, P3 ;  /* 0x0000000106097824 */ /* 0x100fe200018e0605 */
[----:B------:R-:W-:Y:S01]  /*9430*/  ISETP.GT.AND P3, PT, R0, 0x9, P2 ;  /* 0x000000090000780c */ /* 0x000fe20001764270 */
[----:B------:R-:W-:Y:S01]  /*9440*/  FMUL R62, R62, R154 ;  /* 0x0000009a3e3e7220 */ /* 0x000fe20000400000 */
[----:B------:R-:W-:Y:S01]  /*9450*/  F2FP.BF16.F32.PACK_AB R54, RZ, R54 ;  /* 0x00000036ff36723e */ /* 0x000fe200000010ff */
[----:B------:R-:W-:Y:S01]  /*9460*/  IMAD.X R15, R6, 0x1, R5, P4 ;  /* 0x00000001060f7824 */ /* 0x000fe200020e0605 */
[----:B------:R-:W-:Y:S01]  /*9470*/  ISETP.GT.AND P4, PT, R0, 0x8, P1 ;  /* 0x000000080000780c */ /* 0x000fe20000f84270 */
[-C--:B------:R-:W-:Y:S01]  /*9480*/  FMUL R63, R63, R154.reuse ;  /* 0x0000009a3f3f7220 */ /* 0x080fe20000400000 */
[----:B------:R-:W-:Y:S01]  /*9490*/  F2FP.BF16.F32.PACK_AB R55, RZ, R55 ;  /* 0x00000037ff37723e */ /* 0x000fe200000010ff */
[-C--:B------:R-:W-:Y:S01]  /*94a0*/  FMUL R64, R64, R154.reuse ;  /* 0x0000009a40407220 */ /* 0x080fe20000400000 */
        /* <DEDUP_REMOVED lines=8> */
[-C--:B------:R-:W-:Y:S01]  /*9530*/  FMUL R67, R67, R154.reuse ;  /* 0x0000009a43437220 */ /* 0x080fe20000400000 */
[----:B------:R-:W-:Y:S01]  /*9540*/  @P4 STG.E.U16 desc[UR36][R4.64+0x10], R28 ;  /* 0x0000101c04004986 */ /* 0x000fe2000c101524 */
[----:B------:R-:W-:Y:S01]  /*9550*/  ISETP.GT.AND P4, PT, R0, 0x10, P1 ;  /* 0x000000100000780c */ /* 0x000fe20000f84270 */
[----:B------:R-:W-:Y:S01]  /*9560*/  FMUL R68, R68, R154 ;  /* 0x0000009a44447220 */ /* 0x000fe20000400000 */
[----:B------:R-:W-:Y:S01]  /*9570*/  F2FP.BF16.F32.PACK_AB R58, RZ, R58 ;  /* 0x0000003aff3a723e */ /* 0x000fe200000010ff */
[-C--:B------:R-:W-:Y:S01]  /*9580*/  FMUL R69, R69, R154.reuse ;  /* 0x0000009a45457220 */ /* 0x080fe20000400000 */
        /* <DEDUP_REMOVED lines=18> */
[--C-:B------:R-:W-:Y:S01]  /*96b0*/  @P0 IMAD.MOV.U32 R7, RZ, RZ, R13.reuse ;  /* 0x000000ffff070224 */ /* 0x100fe200078e000d */
[----:B------:R-:W-:Y:S01]  /*96c0*/  @P0 MOV R6, R12 ;  /* 0x0000000c00060202 */ /* 0x000fe20000000f00 */
[-C--:B------:R-:W-:Y:S01]  /*96d0*/  FMUL R74, R74, R154.reuse ;  /* 0x0000009a4a4a7220 */ /* 0x080fe20000400000 */
[----:B------:R-:W-:Y:S01]  /*96e0*/  F2FP.BF16.F32.PACK_AB R63, RZ, R63 ;  /* 0x0000003fff3f723e */ /* 0x000fe200000010ff */
[----:B------:R-:W-:Y:S01]  /*96f0*/  FMUL R75, R75, R154 ;  /* 0x0000009a4b4b7220 */ /* 0x000fe20000400000 */
[----:B------:R-:W-:Y:S01]  /*9700*/  F2FP.BF16.F32.PACK_AB R64, RZ, R64 ;  /* 0x00000040ff40723e */ /* 0x000fe200000010ff */
[----:B------:R0:W-:Y:S01]  /*9710*/  @P0 STG.E.U16 desc[UR36][R6.64+0x20], R34 ;  /* 0x0000202206000986 */ /* 0x0001e2000c101524 */
        /* <DEDUP_REMOVED lines=9> */
[----:B------:R-:W-:Y:S01]  /*97b0*/  FMUL R80, R80, R154 ;  /* 0x0000009a50507220 */ /* 0x000fe20000400000 */
[----:B------:R-:W-:Y:S01]  /*97c0*/  F2FP.BF16.F32.PACK_AB R69, RZ, R69 ;  /* 0x00000045ff45723e */ /* 0x000fe200000010ff */
[--C-:B0-----:R-:W-:Y:S01]  /*97d0*/  @P3 IMAD.MOV.U32 R6, RZ, RZ, R12.reuse ;  /* 0x000000ffff063224 */ /* 0x101fe200078e000c */
[----:B------:R-:W-:Y:S01]  /*97e0*/  F2FP.BF16.F32.PACK_AB R70, RZ, R70 ;  /* 0x00000046ff46723e */ /* 0x000fe200000010ff */
[--C-:B------:R-:W-:Y:S01]  /*97f0*/  @P3 IMAD.MOV.U32 R7, RZ, RZ, R13.reuse ;  /* 0x000000ffff073224 */ /* 0x100fe200078e000d */
[----:B------:R-:W-:Y:S01]  /*9800*/  F2FP.BF16.F32.PACK_AB R71, RZ, R71 ;  /* 0x00000047ff47723e */ /* 0x000fe200000010ff */
[----:B------:R-:W-:Y:S01]  /*9810*/  FMUL R81, R81, R154 ;  /* 0x0000009a51517220 */ /* 0x000fe20000400000 */
[----:B------:R-:W-:Y:S01]  /*9820*/  F2FP.BF16.F32.PACK_AB R72, RZ, R72 ;  /* 0x00000048ff48723e */ /* 0x000fe200000010ff */
[-C--:B------:R-:W-:Y:S01]  /*9830*/  FMUL R82, R82, R154.reuse ;  /* 0x0000009a52527220 */ /* 0x080fe20000400000 */
[----:B------:R0:W-:Y:S01]  /*9840*/  @P3 STG.E.U16 desc[UR36][R6.64+0x22], R35 ;  /* 0x0000222306003986 */ /* 0x0001e2000c101524 */
        /* <DEDUP_REMOVED lines=11> */
[----:B0-----:R-:W-:Y:S01]  /*9900*/  @P0 IMAD.MOV.U32 R6, RZ, RZ, R12 ;  /* 0x000000ffff060224 */ /* 0x001fe200078e000c */
[----:B------:R-:W-:Y:S01]  /*9910*/  F2FP.BF16.F32.PACK_AB R76, RZ, R76 ;  /* 0x0000004cff4c723e */ /* 0x000fe200000010ff */
[----:B------:R-:W-:Y:S01]  /*9920*/  @P0 IMAD.MOV.U32 R7, RZ, RZ, R13 ;  /* 0x000000ffff070224 */ /* 0x000fe200078e000d */
[----:B------:R-:W-:Y:S01]  /*9930*/  F2FP.BF16.F32.PACK_AB R77, RZ, R77 ;  /* 0x0000004dff4d723e */ /* 0x000fe200000010ff */
[----:B------:R-:W-:Y:S01]  /*9940*/  FMUL R86, R86, R154 ;  /* 0x0000009a56567220 */ /* 0x000fe20000400000 */
[----:B------:R-:W-:Y:S01]  /*9950*/  F2FP.BF16.F32.PACK_AB R78, RZ, R78 ;  /* 0x0000004eff4e723e */ /* 0x000fe200000010ff */
[----:B------:R-:W-:Y:S01]  /*9960*/  FMUL R87, R87, R154 ;  /* 0x0000009a57577220 */ /* 0x000fe20000400000 */
[----:B------:R0:W-:Y:S01]  /*9970*/  @P0 STG.E.U16 desc[UR36][R6.64+0x30], R38 ;  /* 0x0000302606000986 */ /* 0x0001e2000c101524 */
[----:B------:R-:W-:-:S02]  /*9980*/  ISETP.GT.AND P0, PT, R0, 0x20, P2 ;  /* 0x000000200000780c */ /* 0x000fc40001704270 */
[----:B------:R-:W-:Y:S02]  /*9990*/  F2FP.BF16.F32.PACK_AB R79, RZ, R79 ;  /* 0x0000004fff4f723e */ /* 0x000fe400000010ff */
[----:B------:R-:W-:Y:S02]  /*99a0*/  F2FP.BF16.F32.PACK_AB R80, RZ, R80 ;  /* 0x00000050ff50723e */ /* 0x000fe400000010ff */
[----:B------:R-:W-:Y:S02]  /*99b0*/  F2FP.BF16.F32.PACK_AB R81, RZ, R81 ;  /* 0x00000051ff51723e */ /* 0x000fe400000010ff */
[----:B------:R-:W-:Y:S02]  /*99c0*/  F2FP.BF16.F32.PACK_AB R82, RZ, R82 ;  /* 0x00000052ff52723e */ /* 0x000fe400000010ff */
[----:B------:R-:W-:Y:S01]  /*99d0*/  F2FP.BF16.F32.PACK_AB R83, RZ, R83 ;  /* 0x00000053ff53723e */ /* 0x000fe200000010ff */
[----:B0-----:R-:W-:Y:S01]  /*99e0*/  @P3 IMAD.MOV.U32 R6, RZ, RZ, R12 ;  /* 0x000000ffff063224 */ /* 0x001fe200078e000c */
[----:B------:R-:W-:Y:S01]  /*99f0*/  F2FP.BF16.F32.PACK_AB R84, RZ, R84 ;  /* 0x00000054ff54723e */ /* 0x000fe200000010ff */
[----:B------:R-:W-:Y:S01]  /*9a00*/  @P3 IMAD.MOV.U32 R7, RZ, RZ, R13 ;  /* 0x000000ffff073224 */ /* 0x000fe200078e000d */
[----:B------:R-:W-:-:S02]  /*9a10*/  F2FP.BF16.F32.PACK_AB R85, RZ, R85 ;  /* 0x00000055ff55723e */ /* 0x000fc400000010ff */
[----:B------:R-:W-:Y:S02]  /*9a20*/  F2FP.BF16.F32.PACK_AB R86, RZ, R86 ;  /* 0x00000056ff56723e */ /* 0x000fe400000010ff */
[----:B------:R0:W-:Y:S01]  /*9a30*/  @P3 STG.E.U16 desc[UR36][R6.64+0x32], R39 ;  /* 0x0000322706003986 */ /* 0x0001e2000c101524 */
[C---:B------:R-:W-:Y:S02]  /*9a40*/  ISETP.GT.AND P3, PT, R0.reuse, 0x21, P2 ;  /* 0x000000210000780c */ /* 0x040fe40001764270 */
[----:B------:R-:W-:Y:S01]  /*9a50*/  F2FP.BF16.F32.PACK_AB R87, RZ, R87 ;  /* 0x00000057ff57723e */ /* 0x000fe200000010ff */
[----:B------:R-:W-:Y:S01]  /*9a60*/  @P4 STG.E.U16 desc[UR36][R4.64+0x40], R40 ;  /* 0x0000402804004986 */ /* 0x000fe2000c101524 */
[----:B------:R-:W-:-:S03]  /*9a70*/  ISETP.GT.AND P4, PT, R0, 0x28, P1 ;  /* 0x000000280000780c */ /* 0x000fc60000f84270 */
[----:B------:R-:W-:Y:S01]  /*9a80*/  @P5 STG.E.U16 desc[UR36][R4.64+0x42], R41 ;  /* 0x0000422904005986 */ /* 0x000fe2000c101524 */
[----:B------:R-:W-:Y:S01]  /*9a90*/  ISETP.GT.AND P5, PT, R0, 0x29, P1 ;  /* 0x000000290000780c */ /* 0x000fe20000fa4270 */
[----:B0-----:R-:W-:Y:S02]  /*9aa0*/  @P0 IMAD.MOV.U32 R6, RZ, RZ, R12 ;  /* 0x000000ffff060224 */ /* 0x001fe400078e000c */
[----:B------:R-:W-:-:S05]  /*9ab0*/  @P0 IMAD.MOV.U32 R7, RZ, RZ, R13 ;  /* 0x000000ffff070224 */ /* 0x000fca00078e000d */
[----:B------:R0:W-:Y:S01]  /*9ac0*/  @P0 STG.E.U16 desc[UR36][R6.64+0x40], R42 ;  /* 0x0000402a06000986 */ /* 0x0001e2000c101524 */
[----:B------:R-:W-:Y:S01]  /*9ad0*/  ISETP.GT.AND P0, PT, R0, 0x28, P2 ;  /* 0x000000280000780c */ /* 0x000fe20001704270 */
[----:B0-----:R-:W-:Y:S01]  /*9ae0*/  @P3 IMAD.MOV.U32 R6, RZ, RZ, R12 ;  /* 0x000000ffff063224 */ /* 0x001fe200078e000c */
[----:B------:R-:W-:-:S05]  /*9af0*/  @P3 MOV R7, R13 ;  /* 0x0000000d00073202 */ /* 0x000fca0000000f00 */
[----:B------:R0:W-:Y:S01]  /*9b00*/  @P3 STG.E.U16 desc[UR36][R6.64+0x42], R43 ;  /* 0x0000422b06003986 */ /* 0x0001e2000c101524 */
[----:B------:R-:W-:-:S03]  /*9b10*/  ISETP.GT.AND P3, PT, R0, 0x29, P2 ;  /* 0x000000290000780c */ /* 0x000fc60001764270 */
        /* <DEDUP_REMOVED lines=8> */
[----:B0-----:R-:W-:Y:S02]  /*9ba0*/  @P3 IMAD.MOV.U32 R6, RZ, RZ, R12 ;  /* 0x000000ffff063224 */ /* 0x001fe400078e000c */
[----:B------:R-:W-:-:S05]  /*9bb0*/  @P3 IMAD.MOV.U32 R7, RZ, RZ, R13 ;  /* 0x000000ffff073224 */ /* 0x000fca00078e000d */
        /* <DEDUP_REMOVED lines=21> */
[----:B------:R-:W-:Y:S02]  /*9d10*/  ISETP.GT.AND P0, PT, R0, 0x40, P2 ;  /* 0x000000400000780c */ /* 0x000fe40001704270 */
[----:B0-----:R-:W-:Y:S01]  /*9d20*/  @P3 MOV R6, R12 ;  /* 0x0000000c00063202 */ /* 0x001fe20000000f00 */
        /* <DEDUP_REMOVED lines=31> */
[----:B0-----:R-:W-:Y:S01]  /*9f20*/  @P0 IMAD.MOV.U32 R6, RZ, RZ, R12 ;  /* 0x000000ffff060224 */ /* 0x001fe200078e000c */
[----:B------:R-:W-:-:S05]  /*9f30*/  @P0 MOV R7, R13 ;  /* 0x0000000d00070202 */ /* 0x000fca0000000f00 */
        /* <DEDUP_REMOVED lines=33> */
[----:B------:R-:W-:Y:S02]  /*a150*/  ISETP.GT.AND P5, PT, R0, 0x71, P1 ;  /* 0x000000710000780c */ /* 0x000fe40000fa4270 */
[----:B0-----:R-:W-:Y:S01]  /*a160*/  @P0 MOV R6, R12 ;  /* 0x0000000c00060202 */ /* 0x001fe20000000f00 */
[----:B------:R-:W-:-:S05]  /*a170*/  @P0 IMAD.MOV.U32 R7, RZ, RZ, R13 ;  /* 0x000000ffff070224 */ /* 0x000fca00078e000d */
[----:B------:R0:W-:Y:S01]  /*a180*/  @P0 STG.E.U16 desc[UR36][R6.64+0xd0], R78 ;  /* 0x0000d04e06000986 */ /* 0x0001e2000c101524 */
[----:B------:R-:W-:Y:S01]  /*a190*/  ISETP.GT.AND P0, PT, R0, 0x70, P2 ;  /* 0x000000700000780c */ /* 0x000fe20001704270 */
[----:B0-----:R-:W-:Y:S02]  /*a1a0*/  @P3 IMAD.MOV.U32 R6, RZ, RZ, R12 ;  /* 0x000000ffff063224 */ /* 0x001fe400078e000c */
[----:B------:R-:W-:-:S05]  /*a1b0*/  @P3 IMAD.MOV.U32 R7, RZ, RZ, R13 ;  /* 0x000000ffff073224 */ /* 0x000fca00078e000d */
[----:B------:R0:W-:Y:S01]  /*a1c0*/  @P3 STG.E.U16 desc[UR36][R6.64+0xd2], R79 ;  /* 0x0000d24f06003986 */ /* 0x0001e2000c101524 */
[C---:B------:R-:W-:Y:S02]  /*a1d0*/  ISETP.GT.AND P3, PT, R0.reuse, 0x78, P1 ;  /* 0x000000780000780c */ /* 0x040fe40000f64270 */
[C---:B------:R-:W-:Y:S01]  /*a1e0*/  ISETP.GT.AND P1, PT, R0.reuse, 0x79, P1 ;  /* 0x000000790000780c */ /* 0x040fe20000f24270 */
[----:B------:R-:W-:Y:S01]  /*a1f0*/  @P4 STG.E.U16 desc[UR36][R4.64+0xe0], R80 ;  /* 0x0000e05004004986 */ /* 0x000fe2000c101524 */
[----:B------:R-:W-:-:S03]  /*a200*/  ISETP.GT.AND P4, PT, R0, 0x71, P2 ;  /* 0x000000710000780c */ /* 0x000fc60001784270 */
[----:B------:R-:W-:Y:S01]  /*a210*/  @P5 STG.E.U16 desc[UR36][R4.64+0xe2], R81 ;  /* 0x0000e25104005986 */ /* 0x000fe2000c101524 */
[C---:B------:R-:W-:Y:S02]  /*a220*/  ISETP.GT.AND P5, PT, R0.reuse, 0x78, P2 ;  /* 0x000000780000780c */ /* 0x040fe400017a4270 */
[----:B------:R-:W-:Y:S01]  /*a230*/  ISETP.GT.AND P2, PT, R0, 0x79, P2 ;  /* 0x000000790000780c */ /* 0x000fe20001744270 */
[----:B0-----:R-:W-:Y:S02]  /*a240*/  @P0 IMAD.MOV.U32 R6, RZ, RZ, R12 ;  /* 0x000000ffff060224 */ /* 0x001fe400078e000c */
[----:B------:R-:W-:-:S05]  /*a250*/  @P0 IMAD.MOV.U32 R7, RZ, RZ, R13 ;  /* 0x000000ffff070224 */ /* 0x000fca00078e000d */
[----:B------:R0:W-:Y:S02]  /*a260*/  @P0 STG.E.U16 desc[UR36][R6.64+0xe0], R82 ;  /* 0x0000e05206000986 */ /* 0x0001e4000c101524 */
[----:B0-----:R-:W-:Y:S02]  /*a270*/  @P4 IMAD.MOV.U32 R6, RZ, RZ, R12 ;  /* 0x000000ffff064224 */ /* 0x001fe400078e000c */
[----:B------:R-:W-:-:S05]  /*a280*/  @P4 IMAD.MOV.U32 R7, RZ, RZ, R13 ;  /* 0x000000ffff074224 */ /* 0x000fca00078e000d */
[----:B------:R-:W-:Y:S04]  /*a290*/  @P4 STG.E.U16 desc[UR36][R6.64+0xe2], R83 ;  /* 0x0000e25306004986 */ /* 0x000fe8000c101524 */
[----:B------:R-:W-:Y:S04]  /*a2a0*/  @P3 STG.E.U16 desc[UR36][R4.64+0xf0], R84 ;  /* 0x0000f05404003986 */ /* 0x000fe8000c101524 */
[----:B------:R0:W-:Y:S02]  /*a2b0*/  @P1 STG.E.U16 desc[UR36][R4.64+0xf2], R85 ;  /* 0x0000f25504001986 */ /* 0x0001e4000c101524 */
[----:B0-----:R-:W-:-:S02]  /*a2c0*/  @P5 IMAD.MOV.U32 R4, RZ, RZ, R12 ;  /* 0x000000ffff045224 */ /* 0x001fc400078e000c */
[----:B------:R-:W-:-:S05]  /*a2d0*/  @P5 IMAD.MOV.U32 R5, RZ, RZ, R13 ;  /* 0x000000ffff055224 */ /* 0x000fca00078e000d */
[----:B------:R0:W-:Y:S04]  /*a2e0*/  @P5 STG.E.U16 desc[UR36][R4.64+0xf0], R86 ;  /* 0x0000f05604005986 */ /* 0x0001e8000c101524 */
[----:B------:R0:W-:Y:S02]  /*a2f0*/  @P2 STG.E.U16 desc[UR36][R12.64+0xf2], R87 ;  /* 0x0000f2570c002986 */ /* 0x0001e4000c101524 */
.L_x_281:
[----:B------:R-:W-:Y:S05]  /*a300*/  BSYNC B0 ;  /* 0x0000000000007941 */ /* 0x000fea0003800000 */
.L_x_29:
[----:B------:R-:W-:Y:S01]  /*a310*/  ULDC UR4, c[0x0][0xc] ;  /* 0x0000030000047ab9 */ /* 0x000fe20000000800 */
[----:B------:R-:W-:Y:S01]  /*a320*/  ULDC UR5, c[0x0][0x10] ;  /* 0x0000040000057ab9 */ /* 0x000fe20000000800 */
[----:B0-----:R-:W0:Y:S01]  /*a330*/  LDC R3, c[0x0][0x14] ;  /* 0x00000500ff037b82 */ /* 0x001e220000000800 */
[----:B------:R-:W-:Y:S01]  /*a340*/  UIMAD.WIDE.U32 UR4, UR4, UR5, URZ ;  /* 0x00000005040472a5 */ /* 0x000fe2000f8e003f */
[----:B------:R-:W-:Y:S01]  /*a350*/  PRMT R0, RZ, 0x7610, R0 ;  /* 0x00007610ff007816 */ /* 0x000fe20000000000 */
[----:B------:R-:W-:Y:S01]  /*a360*/  IMAD.MOV.U32 R23, RZ, RZ, -0x1 ;  /* 0xffffffffff177424 */ /* 0x000fe200078e00ff */
[----:B------:R-:W-:-:S03]  /*a370*/  MOV R153, 0xffffffff ;  /* 0xffffffff00997802 */ /* 0x000fc60000000f00 */
[----:B0-----:R-:W-:-:S04]  /*a380*/  IMAD.WIDE.U32 R16, R3, UR4, R16 ;  /* 0x0000000403107c25 */ /* 0x001fc8000f8e0010 */
[----:B------:R-:W-:Y:S01]  /*a390*/  IMAD R3, R3, UR5, RZ ;  /* 0x0000000503037c24 */ /* 0x000fe2000f8e02ff */
[----:B------:R-:W-:Y:S02]  /*a3a0*/  ULDC.64 UR4, c[0x0][0x650] ;  /* 0x0001940000047ab9 */ /* 0x000fe40000000a00 */
[----:B------:R-:W-:Y:S01]  /*a3b0*/  ISETP.GE.U32.AND P0, PT, R16, UR4, PT ;  /* 0x0000000410007c0c */ /* 0x000fe2000bf06070 */
[----:B------:R-:W-:-:S05]  /*a3c0*/  IMAD.IADD R17, R17, 0x1, R3 ;  /* 0x0000000111117824 */ /* 0x000fca00078e0203 */
[----:B------:R-:W-:-:S13]  /*a3d0*/  ISETP.GE.U32.AND.EX P0, PT, R17, UR5, PT, P0 ;  /* 0x0000000511007c0c */ /* 0x000fda000bf06100 */
[----:B------:R-:W-:Y:S05]  /*a3e0*/  @P0 BRA `(.L_x_282) ;  /* 0x0000000400640947 */ /* 0x000fea0003800000 */
[----:B------:R-:W0:Y:S01]  /*a3f0*/  S2R R12, SR_CTAID.X ;  /* 0x00000000000c7919 */ /* 0x000e220000002500 */
[----:B-12---:R-:W1:Y:S01]  /*a400*/  LDC.64 R10, c[0x0][0x628] ;  /* 0x00018a00ff0a7b82 */ /* 0x006e620000000a00 */
[----:B------:R-:W-:Y:S01]  /*a410*/  ULDC UR4, c[0x0][0x150] ;  /* 0x0000540000047ab9 */ /* 0x000fe20000000800 */
[----:B------:R-:W-:Y:S01]  /*a420*/  IMAD.MOV.U32 R8, RZ, RZ, R16 ;  /* 0x000000ffff087224 */ /* 0x000fe200078e0010 */
[----:B------:R-:W2:Y:S01]  /*a430*/  S2R R24, SR_CTAID.Y ;  /* 0x0000000000187919 */ /* 0x000ea20000002600 */
[----:B------:R-:W-:-:S04]  /*a440*/  IMAD.MOV.U32 R9, RZ, RZ, R17 ;  /* 0x000000ffff097224 */ /* 0x000fc800078e0011 */
[----:B------:R-:W2:Y:S08]  /*a450*/  LDC R21, c[0x0][0x144] ;  /* 0x00005100ff157b82 */ /* 0x000eb00000000800 */
[----:B------:R-:W2:Y:S08]  /*a460*/  LDC R0, c[0x0][0x630] ;  /* 0x00018c00ff007b82 */ /* 0x000eb00000000800 */
[----:B------:R-:W2:Y:S01]  /*a470*/  LDC.64 R14, c[0x0][0x620] ;  /* 0x00018800ff0e7b82 */ /* 0x000ea20000000a00 */
[----:B-1----:R-:W-:-:S04]  /*a480*/  ISETP.NE.U32.AND P0, PT, R10, RZ, PT ;  /* 0x000000ff0a00720c */ /* 0x002fc80003f05070 */
[----:B------:R-:W-:Y:S02]  /*a490*/  ISETP.NE.AND.EX P0, PT, R11, RZ, PT, P0 ;  /* 0x000000ff0b00720c */ /* 0x000fe40003f05300 */
[----:B0-----:R-:W-:-:S05]  /*a4a0*/  I2FP.F32.U32 R3, R12 ;  /* 0x0000000c00037245 */ /* 0x001fca0000201000 */
[----:B------:R-:W-:-:S04]  /*a4b0*/  FMUL R3, R3, UR4 ;  /* 0x0000000403037c20 */ /* 0x000fc80008400000 */
[----:B------:R0:W1:Y:S02]  /*a4c0*/  F2I.U32.TRUNC.NTZ R20, R3 ;  /* 0x0000000300147305 */ /* 0x000064000020f000 */
[----:B------:R-:W-:Y:S05]  /*a4d0*/  @!P0 BRA `(.L_x_283) ;  /* 0x0000000000288947 */ /* 0x000fea0003800000 */
[----:B0-----:R-:W0:Y:S02]  /*a4e0*/  LDC R3, c[0x0][0x634] ;  /* 0x00018d00ff037b82 */ /* 0x001e240000000800 */
        /* <DEDUP_REMOVED lines=9> */
.L_x_283:
[----:B------:R-:W3:Y:S01]  /*a580*/  LDC.64 R28, c[0x0][0x640] ;  /* 0x00019000ff1c7b82 */ /* 0x000ee20000000a00 */
[-CC-:B--2---:R-:W-:Y:S01]  /*a590*/  SHF.R.U64 R23, R8, R0.reuse, R9.reuse ;  /* 0x0000000008177219 */ /* 0x184fe20000001209 */
[----:B-1----:R-:W-:Y:S01]  /*a5a0*/  IMAD.MOV R20, RZ, RZ, -R20 ;  /* 0x000000ffff147224 */ /* 0x002fe200078e0a14 */
[----:B------:R-:W-:Y:S01]  /*a5b0*/  SHF.R.U32.HI R0, RZ, R0, R9 ;  /* 0x00000000ff007219 */ /* 0x000fe20000011609 */
[----:B------:R-:W-:Y:S01]  /*a5c0*/  ULDC UR4, c[0x0][0x154] ;  /* 0x0000550000047ab9 */ /* 0x000fe20000000800 */
[----:B0-----:R-:W-:Y:S01]  /*a5d0*/  IADD3 R3, P0, RZ, -R23, RZ ;  /* 0x80000017ff037210 */ /* 0x001fe20007f1e0ff */
[----:B------:R-:W-:Y:S01]  /*a5e0*/  IMAD R21, R21, R20, R12 ;  /* 0x0000001415157224 */ /* 0x000fe200078e020c */
[----:B------:R-:W-:Y:S01]  /*a5f0*/  MOV R7, 0x1 ;  /* 0x0000000100077802 */ /* 0x000fe20000000f00 */
[----:B------:R-:W0:Y:S02]  /*a600*/  LDC R6, c[0x0][0x618] ;  /* 0x00018600ff067b82 */ /* 0x000e240000000800 */
[----:B------:R-:W-:-:S04]  /*a610*/  IMAD.X R5, RZ, RZ, ~R0, P0 ;  /* 0x000000ffff057224 */ /* 0x000fc800000e0e00 */
[-C--:B------:R-:W-:Y:S02]  /*a620*/  IMAD R0, R5, R14.reuse, RZ ;  /* 0x0000000e05007224 */ /* 0x080fe400078e02ff */
[----:B------:R-:W1:Y:S01]  /*a630*/  LDC R8, c[0x0][0x608] ;  /* 0x00018200ff087b82 */ /* 0x000e620000000800 */
[----:B------:R-:W-:-:S04]  /*a640*/  IMAD.WIDE.U32 R4, R3, R14, R16 ;  /* 0x0000000e03047225 */ /* 0x000fc800078e0010 */
[----:B------:R-:W-:Y:S01]  /*a650*/  IMAD R3, R3, R15, R0 ;  /* 0x0000000f03037224 */ /* 0x000fe200078e0200 */
[----:B------:R-:W-:Y:S02]  /*a660*/  I2FP.F32.U32 R0, R24 ;  /* 0x0000001800007245 */ /* 0x000fe40000201000 */
[----:B------:R-:W2:Y:S01]  /*a670*/  LDC R26, c[0x0][0x658] ;  /* 0x00019600ff1a7b82 */ /* 0x000ea20000000800 */
[----:B------:R-:W-:Y:S01]  /*a680*/  IMAD.IADD R3, R5, 0x1, R3 ;  /* 0x0000000105037824 */ /* 0x000fe200078e0203 */
[----:B---3--:R-:W-:Y:S01]  /*a690*/  ISETP.NE.U32.AND P0, PT, R28, RZ, PT ;  /* 0x000000ff1c00720c */ /* 0x008fe20003f05070 */
[----:B------:R-:W-:Y:S01]  /*a6a0*/  FMUL R0, R0, UR4 ;  /* 0x0000000400007c20 */ /* 0x000fe20008400000 */
[----:B------:R-:W-:Y:S02]  /*a6b0*/  IMAD.MOV.U32 R5, RZ, RZ, -0x1 ;  /* 0xffffffffff057424 */ /* 0x000fe400078e00ff */
[----:B------:R-:W-:Y:S01]  /*a6c0*/  ISETP.NE.AND.EX P0, PT, R29, RZ, PT, P0 ;  /* 0x000000ff1d00720c */ /* 0x000fe20003f05300 */
[----:B------:R3:W2:Y:S01]  /*a6d0*/  F2I.U32.TRUNC.NTZ R13, R0 ;  /* 0x00000000000d7305 */ /* 0x0006a2000020f000 */
[----:B------:R-:W3:Y:S01]  /*a6e0*/  LDC R15, c[0x0][0x148] ;  /* 0x00005200ff0f7b82 */ /* 0x000ee20000000800 */
[----:B0-----:R-:W-:-:S02]  /*a6f0*/  SHF.R.U64 R12, R4, R6, R3 ;  /* 0x00000006040c7219 */ /* 0x001fc40000001203 */
[----:B------:R-:W-:-:S05]  /*a700*/  SHF.R.U32.HI R3, RZ, R6, R3 ;  /* 0x00000006ff037219 */ /* 0x000fca0000011603 */
[----:B------:R-:W0:Y:S01]  /*a710*/  LDC R20, c[0x0][0x600] ;  /* 0x00018000ff147b82 */ /* 0x000e220000000800 */
[-CC-:B-1----:R-:W-:Y:S02]  /*a720*/  SHF.R.U64 R10, R12, R8.reuse, R3.reuse ;  /* 0x000000080c0a7219 */ /* 0x182fe40000001203 */
[----:B------:R-:W-:-:S05]  /*a730*/  SHF.R.U32.HI R3, RZ, R8, R3 ;  /* 0x00000008ff037219 */ /* 0x000fca0000011603 */
[----:B------:R-:W1:Y:S01]  /*a740*/  LDC R27, c[0x0][0x648] ;  /* 0x00019200ff1b7b82 */ /* 0x000e620000000800 */
[-C--:B--2---:R-:W-:Y:S02]  /*a750*/  SHF.L.U32 R4, R5, R26.reuse, RZ ;  /* 0x0000001a05047219 */ /* 0x084fe400000006ff */
[--C-:B------:R-:W-:Y:S02]  /*a760*/  SHF.R.U64 R14, R10, R26, R3.reuse ;  /* 0x0000001a0a0e7219 */ /* 0x100fe40000001203 */
[----:B------:R-:W-:Y:S02]  /*a770*/  LOP3.LUT R25, RZ, R4, RZ, 0x33, !PT ;  /* 0x00000004ff197212 */ /* 0x000fe400078e33ff */
[-C--:B------:R-:W-:Y:S01]  /*a780*/  SHF.R.U32.HI R5, RZ, R26.reuse, R3 ;  /* 0x0000001aff057219 */ /* 0x080fe20000011603 */
[----:B------:R-:W2:Y:S01]  /*a790*/  LDC R30, c[0x0][0x638] ;  /* 0x00018e00ff1e7b82 */ /* 0x000ea20000000800 */
[----:B------:R-:W-:Y:S01]  /*a7a0*/  SHF.L.U32 R152, R7, R26, RZ ;  /* 0x0000001a07987219 */ /* 0x000fe200000006ff */
[----:B------:R-:W-:-:S06]  /*a7b0*/  IMAD.MOV.U32 R4, RZ, RZ, R14 ;  /* 0x000000ffff047224 */ /* 0x000fcc00078e000e */
[----:B------:R-:W0:Y:S01]  /*a7c0*/  LDC R31, c[0x0][0x610] ;  /* 0x00018400ff1f7b82 */ /* 0x000e220000000800 */
[----:B------:R-:W-:Y:S05]  /*a7d0*/  @!P0 BRA `(.L_x_284) ;  /* 0x0000000000288947 */ /* 0x000fea0003800000 */
[----:B------:R-:W4:Y:S02]  /*a7e0*/  LDC R3, c[0x0][0x64c] ;  /* 0x00019300ff037b82 */ /* 0x000f240000000800 */
[----:B----4-:R-:W-:-:S05]  /*a7f0*/  IADD3 R3, P0, R14, R3, RZ ;  /* 0x000000030e037210 */ /* 0x010fca0007f1e0ff */
        /* <DEDUP_REMOVED lines=8> */
.L_x_284:
[----:B------:R-:W-:Y:S01]  /*a880*/  ISETP.NE.AND P0, PT, R2, 0x1, PT ;  /* 0x000000010200780c */ /* 0x000fe20003f05270 */
[----:B0-----:R-:W-:Y:S01]  /*a890*/  VIADD R7, R20, 0xffffffff ;  /* 0xffffffff14077836 */ /* 0x001fe20000000000 */
[----:B-1-3--:R-:W-:Y:S01]  /*a8a0*/  SHF.R.U64 R0, R4, R27, R5 ;  /* 0x0000001b04007219 */ /* 0x00afe20000001205 */
[----:B------:R-:W-:Y:S01]  /*a8b0*/  IMAD.MOV R13, RZ, RZ, -R13 ;  /* 0x000000ffff0d7224 */ /* 0x000fe200078e0a0d */
[----:B------:R-:W-:Y:S01]  /*a8c0*/  LOP3.LUT R5, R10, R25, RZ, 0xc0, !PT ;  /* 0x000000190a057212 */ /* 0x000fe200078ec0ff */
[----:B------:R-:W-:Y:S02]  /*a8d0*/  IMAD.MOV.U32 R4, RZ, RZ, 0x1 ;  /* 0x00000001ff047424 */ /* 0x000fe400078e00ff */
[----:B------:R-:W-:Y:S02]  /*a8e0*/  IMAD.MOV R3, RZ, RZ, -R0 ;  /* 0x000000ffff037224 */ /* 0x000fe400078e0a00 */
[----:B------:R-:W-:Y:S01]  /*a8f0*/  IMAD R152, R152, R0, R5 ;  /* 0x0000000098987224 */ /* 0x000fe200078e0205 */
[----:B------:R-:W-:Y:S01]  /*a900*/  LOP3.LUT R5, R12, R7, RZ, 0xc0, !PT ;  /* 0x000000070c057212 */ /* 0x000fe200078ec0ff */
[----:B--2---:R-:W-:-:S02]  /*a910*/  IMAD R0, R3, R30, R14 ;  /* 0x0000001e03007224 */ /* 0x004fc400078e020e */
[----:B------:R-:W-:Y:S02]  /*a920*/  @P0 IMAD R21, R15, R13, R24 ;  /* 0x0000000d0f150224 */ /* 0x000fe400078e0218 */
[----:B------:R-:W-:Y:S01]  /*a930*/  IMAD R3, R0, R20, R5 ;  /* 0x0000001400037224 */ /* 0x000fe200078e0205 */
[----:B------:R-:W-:Y:S01]  /*a940*/  PRMT R0, R4, 0x7610, R0 ;  /* 0x0000761004007816 */ /* 0x000fe20000000000 */
[----:B------:R-:W-:-:S05]  /*a950*/  IMAD R152, R152, R31, R21 ;  /* 0x0000001f98987224 */ /* 0x000fca00078e0215 */
[----:B------:R-:W-:Y:S02]  /*a960*/  SEL R153, R3, R152, !P0 ;  /* 0x0000009803997207 */ /* 0x000fe40004000000 */
[----:B------:R-:W-:-:S07]  /*a970*/  SEL R152, R152, R3, !P0 ;  /* 0x0000000398987207 */ /* 0x000fce0004000000 */
.L_x_282:
[----:B------:R-:W-:-:S13]  /*a980*/  LOP3.LUT P0, RZ, R0, 0xff, RZ, 0xc0, !PT ;  /* 0x000000ff00ff7812 */ /* 0x000fda000780c0ff */
[----:B------:R-:W-:Y:S05]  /*a990*/  @P0 BRA `(.L_x_285) ;  /* 0xffffff6400980947 */ /* 0x000fea000383ffff */
[----:B------:R-:W-:Y:S05]  /*a9a0*/  EXIT ;  /* 0x000000000000794d */ /* 0x000fea0003800000 */
.L_x_4:
[----:B0-----:R-:W-:Y:S01]  /*a9b0*/  ULDC.64 UR4, c[0x0][0x650] ;  /* 0x0001940000047ab9 */ /* 0x001fe20000000a00 */
        /* <DEDUP_REMOVED lines=25> */
.L_x_287:
[--C-:B------:R-:W-:Y:S01]  /*ab50*/  SHF.R.U64 R12, R10, R14, R11.reuse ;  /* 0x0000000e0a0c7219 */ /* 0x100fe2000000120b */
[----:B------:R-:W0:Y:S01]  /*ab60*/  LDC R22, c[0x0][0x618] ;  /* 0x00018600ff167b82 */ /* 0x000e220000000800 */
[----:B------:R-:W-:Y:S01]  /*ab70*/  I2FP.F32.U32 R6, R4 ;  /* 0x0000000400067245 */ /* 0x000fe20000201000 */
[----:B------:R-:W-:Y:S01]  /*ab80*/  ULDC UR4, c[0x0][0x150] ;  /* 0x0000540000047ab9 */ /* 0x000fe20000000800 */
[----:B------:R-:W-:Y:S02]  /*ab90*/  SHF.R.U32.HI R5, RZ, R14, R11 ;  /* 0x0000000eff057219 */ /* 0x000fe4000001160b */
[----:B------:R-:W-:Y:S01]  /*aba0*/  IADD3 R9, P0, RZ, -R12, RZ ;  /* 0x8000000cff097210 */ /* 0x000fe20007f1e0ff */
[----:B------:R-:W-:Y:S01]  /*abb0*/  FMUL R11, R6, UR4 ;  /* 0x00000004060b7c20 */ /* 0x000fe20008400000 */
[----:B------:R-:W-:Y:S01]  /*abc0*/  ULDC UR4, c[0x0][0x154] ;  /* 0x0000550000047ab9 */ /* 0x000fe20000000800 */
[----:B------:R-:W1:Y:S02]  /*abd0*/  LDC.64 R24, c[0x0][0x640] ;  /* 0x00019000ff187b82 */ /* 0x000e640000000a00 */
[----:B------:R-:W-:-:S02]  /*abe0*/  IMAD.X R5, RZ, RZ, ~R5, P0 ;  /* 0x000000ffff057224 */ /* 0x000fc400000e0e05 */
[----:B------:R-:W2:Y:S01]  /*abf0*/  F2I.U32.TRUNC.NTZ R11, R11 ;  /* 0x0000000b000b7305 */ /* 0x000ea2000020f000 */
[----:B------:R-:W-:-:S03]  /*ac00*/  IMAD.WIDE.U32 R6, R9, R20, R16 ;  /* 0x0000001409067225 */ /* 0x000fc600078e0010 */
[----:B------:R-:W3:Y:S01]  /*ac10*/  LDC R13, c[0x0][0x144] ;  /* 0x00005100ff0d7b82 */ /* 0x000ee20000000800 */
[----:B------:R-:W-:-:S04]  /*ac20*/  IMAD R8, R5, R20, RZ ;  /* 0x0000001405087224 */ /* 0x000fc800078e02ff */
[----:B------:R-:W-:Y:S02]  /*ac30*/  IMAD R5, R9, R21, R8 ;  /* 0x0000001509057224 */ /* 0x000fe400078e0208 */
[----:B------:R-:W-:Y:S01]  /*ac40*/  IMAD.MOV.U32 R8, RZ, RZ, -0x1 ;  /* 0xffffffffff087424 */ /* 0x000fe200078e00ff */
[----:B------:R-:W4:Y:S01]  /*ac50*/  LDC R14, c[0x0][0x608] ;  /* 0x00018200ff0e7b82 */ /* 0x000f220000000800 */
[----:B------:R-:W-:Y:S01]  /*ac60*/  IMAD.IADD R5, R7, 0x1, R5 ;  /* 0x0000000107057824 */ /* 0x000fe200078e0205 */
[----:B------:R-:W-:-:S04]  /*ac70*/  I2FP.F32.U32 R7, R3 ;  /* 0x0000000300077245 */ /* 0x000fc80000201000 */
[-C--:B0-----:R-:W-:Y:S01]  /*ac80*/  SHF.R.U64 R10, R6, R22.reuse, R5 ;  /* 0x00000016060a7219 */ /* 0x081fe20000001205 */
[----:B--2---:R-:W-:Y:S01]  /*ac90*/  IMAD.MOV R6, RZ, RZ, -R11 ;  /* 0x000000ffff067224 */ /* 0x004fe200078e0a0b */
[----:B------:R-:W0:Y:S01]  /*aca0*/  LDC R9, c[0x0][0x658] ;  /* 0x00019600ff097b82 */ /* 0x000e220000000800 */
[----:B-1----:R-:W-:Y:S01]  /*acb0*/  ISETP.NE.U32.AND P0, PT, R24, RZ, PT ;  /* 0x000000ff1800720c */ /* 0x002fe20003f05070 */
[----:B------:R-:W-:Y:S01]  /*acc0*/  FMUL R7, R7, UR4 ;  /* 0x0000000407077c20 */ /* 0x000fe20008400000 */
[----:B------:R-:W-:Y:S02]  /*acd0*/  SHF.R.U32.HI R5, RZ, R22, R5 ;  /* 0x00000016ff057219 */ /* 0x000fe40000011605 */
[----:B------:R-:W-:-:S03]  /*ace0*/  ISETP.NE.AND.EX P0, PT, R25, RZ, PT, P0 ;  /* 0x000000ff1900720c */ /* 0x000fc60003f05300 */
[----:B------:R-:W1:Y:S01]  /*acf0*/  LDC R20, c[0x0][0x148] ;  /* 0x00005200ff147b82 */ /* 0x000e620000000800 */
[----:B---3--:R-:W-:Y:S02]  /*ad00*/  IMAD R23, R13, R6, R4 ;  /* 0x000000060d177224 */ /* 0x008fe400078e0204 */
[----:B------:R-:W-:-:S05]  /*ad10*/  IMAD.MOV.U32 R6, RZ, RZ, 0x1 ;  /* 0x00000001ff067424 */ /* 0x000fca00078e00ff */
[----:B------:R-:W2:Y:S01]  /*ad20*/  LDC R21, c[0x0][0x600] ;  /* 0x00018000ff157b82 */ /* 0x000ea20000000800 */
[-CC-:B----4-:R-:W-:Y:S02]  /*ad30*/  SHF.R.U64 R13, R10, R14.reuse, R5.reuse ;  /* 0x0000000e0a0d7219 */ /* 0x190fe40000001205 */
[----:B------:R-:W-:Y:S02]  /*ad40*/  SHF.R.U32.HI R4, RZ, R14, R5 ;  /* 0x0000000eff047219 */ /* 0x000fe40000011605 */
[----:B------:R3:W4:Y:S03]  /*ad50*/  F2I.U32.TRUNC.NTZ R14, R7 ;  /* 0x00000007000e7305 */ /* 0x000726000020f000 */
[----:B------:R-:W1:Y:S01]  /*ad60*/  LDC R26, c[0x0][0x648] ;  /* 0x00019200ff1a7b82 */ /* 0x000e620000000800 */
[-C--:B0-----:R-:W-:Y:S02]  /*ad70*/  SHF.L.U32 R8, R8, R9.reuse, RZ ;  /* 0x0000000908087219 */ /* 0x081fe400000006ff */
[----:B------:R-:W-:-:S02]  /*ad80*/  SHF.R.U64 R15, R13, R9, R4 ;  /* 0x000000090d0f7219 */ /* 0x000fc40000001204 */
[-C--:B------:R-:W-:Y:S02]  /*ad90*/  SHF.R.U32.HI R5, RZ, R9.reuse, R4 ;  /* 0x00000009ff057219 */ /* 0x080fe40000011604 */
[----:B------:R-:W-:Y:S01]  /*ada0*/  SHF.L.U32 R22, R6, R9, RZ ;  /* 0x0000000906167219 */ /* 0x000fe200000006ff */
[----:B------:R-:W0:Y:S01]  /*adb0*/  LDC R27, c[0x0][0x638] ;  /* 0x00018e00ff1b7b82 */ /* 0x000e220000000800 */
[----:B------:R-:W-:Y:S02]  /*adc0*/  LOP3.LUT R28, RZ, R8, RZ, 0x33, !PT ;  /* 0x00000008ff1c7212 */ /* 0x000fe400078e33ff */
        /* <DEDUP_REMOVED lines=13> */
.L_x_288:
[----:B------:R-:W-:Y:S01]  /*aea0*/  ISETP.NE.AND P0, PT, R2, 0x1, PT ;  /* 0x000000010200780c */ /* 0x000fe20003f05270 */
[----:B--2---:R-:W-:Y:S01]  /*aeb0*/  VIADD R7, R21, 0xffffffff ;  /* 0xffffffff15077836 */ /* 0x004fe20000000000 */
[----:B-1----:R-:W-:Y:S01]  /*aec0*/  SHF.R.U64 R5, R4, R26, R5 ;  /* 0x0000001a04057219 */ /* 0x002fe20000001205 */
[----:B------:R-:W-:Y:S01]  /*aed0*/  IMAD.MOV R14, RZ, RZ, -R14 ;  /* 0x000000ffff0e7224 */ /* 0x000fe200078e0a0e */
[----:B------:R-:W-:Y:S01]  /*aee0*/  LOP3.LUT R4, R13, R28, RZ, 0xc0, !PT ;  /* 0x0000001c0d047212 */ /* 0x000fe200078ec0ff */
[----:B------:R-:W-:Y:S01]  /*aef0*/  IMAD.MOV.U32 R8, RZ, RZ, R12 ;  /* 0x000000ffff087224 */ /* 0x000fe200078e000c */
[----:B------:R-:W-:Y:S01]  /*af00*/  LOP3.LUT R10, R10, R7, RZ, 0xc0, !PT ;  /* 0x000000070a0a7212 */ /* 0x000fe200078ec0ff */
[----:B------:R-:W-:Y:S02]  /*af10*/  IMAD.MOV R6, RZ, RZ, -R5 ;  /* 0x000000ffff067224 */ /* 0x000fe400078e0a05 */
[----:B------:R-:W-:-:S04]  /*af20*/  IMAD R4, R22, R5, R4 ;  /* 0x0000000516047224 */ /* 0x000fc800078e0204 */
[----:B------:R-:W-:Y:S02]  /*af30*/  @P0 IMAD R23, R20, R14, R3 ;  /* 0x0000000e14170224 */ /* 0x000fe400078e0203 */
[----:B0-----:R-:W-:Y:S02]  /*af40*/  IMAD R3, R6, R27, R15 ;  /* 0x0000001b06037224 */ /* 0x001fe400078e020f */
[----:B------:R-:W-:Y:S02]  /*af50*/  IMAD R7, R4, R29, R23 ;  /* 0x0000001d04077224 */ /* 0x000fe400078e0217 */
[----:B------:R-:W-:Y:S02]  /*af60*/  IMAD R4, R3, R21, R10 ;  /* 0x0000001503047224 */ /* 0x000fe400078e020a */
[----:B------:R-:W-:-:S03]  /*af70*/  IMAD.MOV.U32 R6, RZ, RZ, 0x1 ;  /* 0x00000001ff067424 */ /* 0x000fc600078e00ff */
[----:B------:R-:W-:Y:S02]  /*af80*/  SEL R9, R4, R7, !P0 ;  /* 0x0000000704097207 */ /* 0x000fe40004000000 */
[----:B------:R-:W-:-:S07]  /*af90*/  SEL R7, R7, R4, !P0 ;  /* 0x0000000407077207 */ /* 0x000fce0004000000 */
.L_x_286:
[----:B------:R-:W-:-:S08]  /*afa0*/  NOP ;  /* 0x0000000000007918 */ /* 0x000fd00000000000 */
[----:B------:R-:W0:-:S00]  /*afb0*/  USETMAXREG.DEALLOC.CTAPOOL 0x28 ;  /* 0x00000028000079c8 */ /* 0x000e0000080e0500 */
[----:B0-----:R-:W-:-:S13]  /*afc0*/  ISETP.NE.AND P0, PT, R0, RZ, PT ;  /* 0x000000ff0000720c */ /* 0x001fda0003f05270 */
[----:B------:R-:W-:Y:S05]  /*afd0*/  @P0 EXIT ;  /* 0x000000000000094d */ /* 0x000fea0003800000 */
[----:B------:R-:W-:Y:S01]  /*afe0*/  LOP3.LUT P0, RZ, R6, 0xff, RZ, 0xc0, !PT ;  /* 0x000000ff06ff7812 */ /* 0x000fe2000780c0ff */
[----:B------:R-:W-:Y:S02]  /*aff0*/  IMAD.MOV.U32 R0, RZ, RZ, 0x1 ;  /* 0x00000001ff007424 */ /* 0x000fe400078e00ff */
[----:B------:R-:W-:-:S10]  /*b000*/  IMAD.MOV.U32 R12, RZ, RZ, RZ ;  /* 0x000000ffff0c7224 */ /* 0x000fd400078e00ff */
[----:B------:R-:W-:Y:S05]  /*b010*/  @!P0 BRA `(.L_x_289) ;  /* 0x0000000c00508947 */ /* 0x000fea0003800000 */
[----:B------:R-:W0:Y:S01]  /*b020*/  LDC R0, c[0x0][0x28c] ;  /* 0x0000a300ff007b82 */ /* 0x000e220000000800 */
[----:B------:R-:W-:Y:S01]  /*b030*/  ULDC UR5, c[0x0][0x658] ;  /* 0x0001960000057ab9 */ /* 0x000fe20000000800 */
[----:B------:R-:W-:Y:S01]  /*b040*/  UMOV UR7, 0xffffffff ;  /* 0xffffffff00077882 */ /* 0x000fe20000000000 */
[----:B------:R-:W-:Y:S01]  /*b050*/  ULDC UR6, c[0x0][0xc] ;  /* 0x0000030000067ab9 */ /* 0x000fe20000000800 */
[----:B------:R-:W-:Y:S01]  /*b060*/  USHF.L.U32 UR9, UR7, UR5, URZ ;  /* 0x0000000507097299 */ /* 0x000fe2000800063f */
[C---:B------:R-:W-:Y:S01]  /*b070*/  LOP3.LUT P2, RZ, R18.reuse, 0x7f, RZ, 0xc0, !PT ;  /* 0x0000007f12ff7812 */ /* 0x040fe2000784c0ff */
[----:B------:R-:W-:Y:S01]  /*b080*/  UMOV UR8, 0x1 ;  /* 0x0000000100087882 */ /* 0x000fe20000000000 */
[----:B------:R-:W-:Y:S01]  /*b090*/  ULDC UR7, c[0x0][0x10] ;  /* 0x0000040000077ab9 */ /* 0x000fe20000000800 */
[----:B------:R-:W-:Y:S01]  /*b0a0*/  LOP3.LUT P0, RZ, R18, 0x1f, RZ, 0xc0, !PT ;  /* 0x0000001f12ff7812 */ /* 0x000fe2000780c0ff */
[----:B------:R-:W-:Y:S01]  /*b0b0*/  UIMAD.WIDE.U32 UR6, UR6, UR7, URZ ;  /* 0x00000007060672a5 */ /* 0x000fe2000f8e003f */
[----:B------:R-:W-:Y:S01]  /*b0c0*/  BSSY B0, `(.L_x_289) ;  /* 0x00000c9000007945 */ /* 0x000fe20003800000 */
[----:B------:R-:W-:Y:S01]  /*b0d0*/  USHF.L.U32 UR5, UR8, UR5, URZ ;  /* 0x0000000508057299 */ /* 0x000fe2000800063f */
[----:B------:R-:W-:Y:S01]  /*b0e0*/  IMAD.MOV.U32 R13, RZ, RZ, 0x1 ;  /* 0x00000001ff0d7424 */ /* 0x000fe200078e00ff */
[----:B------:R-:W-:Y:S01]  /*b0f0*/  LOP3.LUT R11, R19, 0x2, RZ, 0xfc, !PT ;  /* 0x00000002130b7812 */ /* 0x000fe200078efcff */
[----:B------:R-:W-:Y:S01]  /*b100*/  ULDC UR8, c[0x0][0x14] ;  /* 0x0000050000087ab9 */ /* 0x000fe20000000800 */
[----:B------:R-:W-:Y:S01]  /*b110*/  PLOP3.LUT P0, PT, P0, P2, PT, 0x8a, 0x0 ;  /* 0x000000000000781c */ /* 0x000fe20000705172 */
[----:B------:R-:W-:Y:S01]  /*b120*/  UIMAD.WIDE.U32 UR22, UR6, UR8, URZ ;  /* 0x00000008061672a5 */ /* 0x000fe2000f8e003f */
[----:B------:R-:W-:Y:S01]  /*b130*/  IMAD.MOV.U32 R12, RZ, RZ, RZ ;  /* 0x000000ffff0c7224 */ /* 0x000fe200078e00ff */
[----:B------:R-:W-:Y:S01]  /*b140*/  UIMAD UR13, UR7, UR8, URZ ;  /* 0x00000008070d72a4 */ /* 0x000fe2000f8e023f */
[----:B------:R-:W-:Y:S01]  /*b150*/  ULDC UR4, c[0x0][0x600] ;  /* 0x0001800000047ab9 */ /* 0x000fe20000000800 */
[----:B------:R-:W-:-:S02]  /*b160*/  ULOP3.LUT UR21, URZ, UR9, URZ, 0x33, !UPT ;  /* 0x000000093f157292 */ /* 0x000fc4000f8e333f */
[----:B------:R-:W-:Y:S01]  /*b170*/  UIADD3 UR4, UR4, -0x1, URZ ;  /* 0xffffffff04047890 */ /* 0x000fe2000fffe03f */
[----:B0-----:R-:W-:Y:S01]  /*b180*/  IADD3 R0, R0, 0x1f, RZ ;  /* 0x0000001f00007810 */ /* 0x001fe20007ffe0ff */
[----:B------:R-:W-:Y:S01]  /*b190*/  UIADD3 UR13, UR23, UR13, URZ ;  /* 0x0000000d170d7290 */ /* 0x000fe2000fffe03f */
[----:B------:R-:W-:Y:S02]  /*b1a0*/  ULDC.64 UR30, c[0x0][0x198] ;  /* 0x00006600001e7ab9 */ /* 0x000fe40000000a00 */
[----:B------:R-:W-:-:S04]  /*b1b0*/  SHF.R.S32.HI R3, RZ, 0x1f, R0 ;  /* 0x0000001fff037819 */ /* 0x000fc80000011400 */
[----:B------:R-:W-:Y:S01]  /*b1c0*/  LEA.HI R3, R3, R0, RZ, 0x5 ;  /* 0x0000000003037211 */ /* 0x000fe200078f28ff */
[----:B------:R-:W-:-:S03]  /*b1d0*/  IMAD.MOV.U32 R0, RZ, RZ, 0x1 ;  /* 0x00000001ff007424 */ /* 0x000fc600078e00ff */
[----:B------:R-:W-:-:S05]  /*b1e0*/  SHF.R.S32.HI R3, RZ, 0x5, R3 ;  /* 0x00000005ff037819 */ /* 0x000fca0000011403 */
[----:B------:R-:W-:-:S07]  /*b1f0*/  VIADD R10, R3, 0x1 ;  /* 0x00000001030a7836 */ /* 0x000fce0000000000 */
.L_x_301:
[----:B------:R-:W-:-:S03]  /*b200*/  UMOV UR6, 0xffffffff ;  /* 0xffffffff00067882 */ /* 0x000fc60000000000 */
[----:B------:R-:W-:Y:S05]  /*b210*/  BRA.DIV UR6, `(.L_x_290) ;  /* 0x0000001206707947 */ /* 0x000fea000b800000 */
[----:B------:R-:W-:-:S13]  /*b220*/  ELECT P6, URZ, PT ;  /* 0x00000000003f782f */ /* 0x000fda00038c0000 */
.L_x_317:
[----:B------:R-:W-:Y:S04]  /*b230*/  BSSY B1, `(.L_x_291) ;  /* 0x0000040000017945 */ /* 0x000fe80003800000 */
[----:B------:R-:W-:Y:S05]  /*b240*/  @!P6 BRA `(.L_x_292) ;  /* 0x0000000000f8e947 */ /* 0x000fea0003800000 */
[----:B------:R-:W0:Y:S02]  /*b250*/  LDC R4, c[0x0][0x28c] ;  /* 0x0000a300ff047b82 */ /* 0x000e240000000800 */
[----:B0-----:R-:W-:-:S13]  /*b260*/  ISETP.GE.AND P1, PT, R4, 0x1, PT ;  /* 0x000000010400780c */ /* 0x001fda0003f26270 */
[----:B------:R-:W-:Y:S05]  /*b270*/  @!P1 BRA `(.L_x_292) ;  /* 0x0000000000ec9947 */ /* 0x000fea0003800000 */
[----:B------:R-:W-:Y:S01]  /*b280*/  IMAD.SHL.U32 R15, R9, 0x80, RZ ;  /* 0x00000080090f7824 */ /* 0x000fe200078e00ff */
[----:B------:R-:W-:Y:S01]  /*b290*/  MOV R6, R12 ;  /* 0x0000000c00067202 */ /* 0x000fe20000000f00 */
[----:B------:R-:W-:Y:S02]  /*b2a0*/  IMAD.SHL.U32 R18, R7, 0x100, RZ ;  /* 0x0000010007127824 */ /* 0x000fe400078e00ff */
[----:B------:R-:W-:Y:S02]  /*b2b0*/  IMAD.MOV.U32 R20, RZ, RZ, RZ ;  /* 0x000000ffff147224 */ /* 0x000fe400078e00ff */
[----:B------:R-:W-:Y:S02]  /*b2c0*/  IMAD.MOV.U32 R4, RZ, RZ, R10 ;  /* 0x000000ffff047224 */ /* 0x000fe400078e000a */
[----:B------:R-:W-:Y:S02]  /*b2d0*/  IMAD.MOV.U32 R5, RZ, RZ, R0 ;  /* 0x000000ffff057224 */ /* 0x000fe400078e0000 */
[----:B------:R-:W-:-:S07]  /*b2e0*/  VIADD R22, R15, 0x40 ;  /* 0x000000400f167836 */ /* 0x000fce0000000000 */
.L_x_296:
[----:B------:R-:W0:Y:S01]  /*b2f0*/  S2R R14, SR_CgaCtaId ;  /* 0x00000000000e7919 */ /* 0x000e220000008800 */
[----:B------:R-:W-:Y:S01]  /*b300*/  MOV R7, 0x400 ;  /* 0x0000040000077802 */ /* 0x000fe20000000f00 */
[----:B------:R-:W1:Y:S03]  /*b310*/  @!P2 LDC R9, c[0x0][0x500] ;  /* 0x00014000ff09ab82 */ /* 0x000e660000000800 */
[----:B0-----:R-:W-:Y:S02]  /*b320*/  LEA R21, R14, R7, 0x18 ;  /* 0x000000070e157211 */ /* 0x001fe400078ec0ff */
[----:B------:R-:W-:-:S03]  /*b330*/  SHF.L.U32 R7, R5, 0x1f, RZ ;  /* 0x0000001f05077819 */ /* 0x000fc600000006ff */
[----:B------:R-:W-:-:S04]  /*b340*/  IMAD R14, R6, 0x8, R21 ;  /* 0x00000008060e7824 */ /* 0x000fc800078e0215 */
[----:B------:R-:W0:Y:S02]  /*b350*/  SYNCS.PHASECHK.TRANS64.TRYWAIT P1, [R14+URZ+0x48], R7 ;  /* 0x000048070e0075a7 */ /* 0x000e24000802017f */
[----:B01----:R-:W-:Y:S05]  /*b360*/  @!P1 BRA `(.L_x_293) ;  /* 0x00000010003c9947 */ /* 0x003fea0003800000 */
.L_x_318:
[----:B0-----:R-:W-:Y:S01]  /*b370*/  PRMT R7, R11, 0x9910, RZ ;  /* 0x000099100b077816 */ /* 0x001fe200000000ff */
[----:B------:R0:W-:Y:S03]  /*b380*/  @!P2 SYNCS.ARRIVE.TRANS64 RZ, [R14+URZ], R9 ;  /* 0x000000090effa9a7 */ /* 0x0001e6000800003f */
[----:B------:R-:W-:-:S13]  /*b390*/  ISETP.NE.AND P1, PT, R7, 0x2, PT ;  /* 0x000000020700780c */ /* 0x000fda0003f25270 */
[----:B0-----:R-:W-:Y:S05]  /*b3a0*/  @P1 BRA `(.L_x_294) ;  /* 0x0000000000041947 */ /* 0x001fea0003800000 */
[----:B------:R-:W-:Y:S01]  /*b3b0*/  BPT.TRAP 0x1 ;  /* 0x000000040000795c */ /* 0x000fe20000300000 */
.L_x_294:
[----:B------:R-:W-:Y:S05]  /*b3c0*/  @P0 BRA `(.L_x_295) ;  /* 0x0000000000040947 */ /* 0x000fea0003800000 */
[----:B------:R-:W-:Y:S01]  /*b3d0*/  BPT.TRAP 0x1 ;  /* 0x000000040000795c */ /* 0x000fe20000300000 */
.L_x_295:
[--C-:B------:R-:W-:Y:S01]  /*b3e0*/  IMAD R7, R6, 0x4000, R21.reuse ;  /* 0x0000400006077824 */ /* 0x100fe200078e0215 */
[----:B------:R-:W-:Y:S01]  /*b3f0*/  R2UR UR27, R20 ;  /* 0x00000000141b72ca */ /* 0x000fe200000e0000 */
[----:B------:R-:W-:Y:S01]  /*b400*/  IMAD R21, R6, 0x2000, R21 ;  /* 0x0000200006157824 */ /* 0x000fe200078e0215 */
[----:B------:R-:W-:Y:S01]  /*b410*/  R2UR UR9, R14 ;  /* 0x000000000e0972ca */ /* 0x000fe200000e0000 */
[----:B------:R-:W-:Y:S01]  /*b420*/  VIADD R4, R4, 0xffffffff ;  /* 0xffffffff04047836 */ /* 0x000fe20000000000 */
[----:B------:R-:W-:Y:S01]  /*b430*/  R2UR UR8, R7 ;  /* 0x00000000070872ca */ /* 0x000fe200000e0000 */
[----:B------:R-:W-:Y:S01]  /*b440*/  UIADD3 UR6, UP0, UR30, 0xf0, URZ ;  /* 0x000000f01e067890 */ /* 0x000fe2000ff1e03f */
[----:B------:R-:W-:Y:S01]  /*b450*/  R2UR UR16, R21 ;  /* 0x00000000151072ca */ /* 0x000fe200000e0000 */
[----:B------:R-:W-:Y:S01]  /*b460*/  UIADD3 UR32, UP1, UR30, 0x1f0, URZ ;  /* 0x000001f01e207890 */ /* 0x000fe2000ff3e03f */
[----:B------:R-:W-:Y:S01]  /*b470*/  R2UR UR12, R8 ;  /* 0x00000000080c72ca */ /* 0x000fe200000e0000 */
[----:B------:R-:W-:Y:S01]  /*b480*/  UIADD3.X UR7, URZ, UR31, URZ, UP0, !UPT ;  /* 0x0000001f3f077290 */ /* 0x000fe200087fe43f */
[----:B------:R-:W-:Y:S01]  /*b490*/  R2UR UR11, R18 ;  /* 0x00000000120b72ca */ /* 0x000fe200000e0000 */
[----:B------:R-:W-:Y:S01]  /*b4a0*/  UIADD3.X UR33, URZ, UR31, URZ, UP1, !UPT ;  /* 0x0000001f3f217290 */ /* 0x000fe20008ffe43f */
[----:B------:R-:W-:Y:S01]  /*b4b0*/  R2UR UR26, R15 ;  /* 0x000000000f1a72ca */ /* 0x000fe200000e0000 */
[----:B------:R-:W-:Y:S01]  /*b4c0*/  VIADD R6, R6, 0x1 ;  /* 0x0000000106067836 */ /* 0x000fe20000000000 */
[----:B------:R-:W-:Y:S01]  /*b4d0*/  R2UR UR18, R22 ;  /* 0x00000000161272ca */ /* 0x000fe200000e0000 */
[----:B------:R-:W-:Y:S01]  /*b4e0*/  UMOV UR14, 0x0 ;  /* 0x00000000000e7882 */ /* 0x000fe20000000000 */
[----:B------:R-:W-:Y:S01]  /*b4f0*/  ISETP.GT.AND P3, PT, R4, 0x1, PT ;  /* 0x000000010400780c */ /* 0x000fe20003f64270 */
[----:B------:R-:W-:Y:S01]  /*b500*/  UIADD3 UR8, UR8, 0x180, URZ ;  /* 0x0000018008087890 */ /* 0x000fe2000fffe03f */
[----:B------:R-:W-:Y:S01]  /*b510*/  ISETP.NE.AND P1, PT, R6, 0x9, PT ;  /* 0x000000090600780c */ /* 0x000fe20003f25270 */
[----:B------:R-:W-:Y:S01]  /*b520*/  UIADD3 UR24, UR16, 0x24180, URZ ;  /* 0x0002418010187890 */ /* 0x000fe2000fffe03f */
[----:B------:R-:W-:Y:S01]  /*b530*/  VIADD R20, R20, 0x20 ;  /* 0x0000002014147836 */ /* 0x000fe20000000000 */
[----:B------:R-:W-:Y:S01]  /*b540*/  UIADD3 UR16, UR16, 0x25180, URZ ;  /* 0x0002518010107890 */ /* 0x000fe2000fffe03f */
[----:B------:R-:W-:Y:S01]  /*b550*/  SEL R14, RZ, 0x1, P1 ;  /* 0x00000001ff0e7807 */ /* 0x000fe20000800000 */
[----:B------:R-:W-:Y:S01]  /*b560*/  UMOV UR15, 0x10000000 ;  /* 0x10000000000f7882 */ /* 0x000fe20000000000 */
[----:B------:R-:W-:Y:S01]  /*b570*/  UMOV UR10, UR27 ;  /* 0x0000001b000a7c82 */ /* 0x000fe20008000000 */
[----:B------:R-:W-:Y:S01]  /*b580*/  UMOV UR25, UR9 ;  /* 0x0000000900197c82 */ /* 0x000fe20008000000 */
[----:B------:R-:W-:Y:S01]  /*b590*/  UMOV UR28, UR12 ;  /* 0x0000000c001c7c82 */ /* 0x000fe20008000000 */
[----:B------:R-:W-:Y:S01]  /*b5a0*/  UMOV UR17, UR9 ;  /* 0x0000000900117c82 */ /* 0x000fe20008000000 */
[----:B------:R-:W-:Y:S01]  /*b5b0*/  UMOV UR19, UR27 ;  /* 0x0000001b00137c82 */ /* 0x000fe20008000000 */
[----:B------:R0:W-:Y:S01]  /*b5c0*/  UTMALDG.3D [UR8], [UR6], desc[UR14] ;  /* 0x00000e08060075b4 */ /* 0x0001e20008011000 */
[----:B------:R-:W-:Y:S01]  /*b5d0*/  UMOV UR20, UR12 ;  /* 0x0000000c00147c82 */ /* 0x000fe20008000000 */
[----:B------:R-:W-:-:S02]  /*b5e0*/  LOP3.LUT R5, R5, R14, RZ, 0x3c, !PT ;  /* 0x0000000e05057212 */ /* 0x000fc400078e3cff */
[----:B------:R-:W-:Y:S01]  /*b5f0*/  SEL R6, R6, RZ, P1 ;  /* 0x000000ff06067207 */ /* 0x000fe20000800000 */
[----:B------:R0:W-:Y:S01]  /*b600*/  UTMALDG.3D [UR24], [UR32], desc[UR14] ;  /* 0x00000e18200075b4 */ /* 0x0001e20008011000 */
[----:B------:R0:W-:Y:S02]  /*b610*/  UTMALDG.3D [UR16], [UR32], desc[UR14] ;  /* 0x00000e10200075b4 */ /* 0x0001e40008011000 */
[----:B0-----:R-:W-:Y:S05]  /*b620*/  @P3 BRA `(.L_x_296) ;  /* 0xfffffffc00303947 */ /* 0x001fea000383ffff */
.L_x_292:
[----:B------:R-:W-:Y:S05]  /*b630*/  BSYNC B1 ;  /* 0x0000000000017941 */ /* 0x000fea0003800000 */
.L_x_291:
[----:B------:R-:W-:Y:S01]  /*b640*/  LOP3.LUT P3, RZ, R13, 0xff, RZ, 0xc0, !PT ;  /* 0x000000ff0dff7812 */ /* 0x000fe2000786c0ff */
[----:B------:R-:W-:Y:S01]  /*b650*/  IMAD.IADD R12, R3, 0x1, R12 ;  /* 0x00000001030c7824 */ /* 0x000fe200078e020c */
[----:B------:R-:W-:Y:S01]  /*b660*/  IADD3 R16, P4, R16, UR22, RZ ;  /* 0x0000001610107c10 */ /* 0x000fe2000ff9e0ff */
[----:B------:R-:W-:Y:S01]  /*b670*/  ULDC.64 UR6, c[0x0][0x650] ;  /* 0x0001940000067ab9 */ /* 0x000fe20000000a00 */
[----:B------:R-:W-:Y:S01]  /*b680*/  BSSY B1, `(.L_x_297) ;  /* 0x000006a000017945 */ /* 0x000fe20003800000 */
[----:B------:R-:W-:Y:S01]  /*b690*/  MOV R9, 0xffffffff ;  /* 0xffffffff00097802 */ /* 0x000fe20000000f00 */
[----:B------:R-:W-:Y:S01]  /*b6a0*/  IMAD.MOV.U32 R8, RZ, RZ, -0x1 ;  /* 0xffffffffff087424 */ /* 0x000fe200078e00ff */
[----:B------:R-:W-:Y:S02]  /*b6b0*/  ISETP.GT.U32.AND P1, PT, R12, 0x8, PT ;  /* 0x000000080c00780c */ /* 0x000fe40003f24070 */
[----:B------:R-:W-:Y:S02]  /*b6c0*/  IADD3.X R17, R17, UR13, RZ, P4, !PT ;  /* 0x0000000d11117c10 */ /* 0x000fe4000a7fe4ff */
[----:B------:R-:W-:-:S02]  /*b6d0*/  ISETP.LT.U32.AND P1, PT, R3, 0x9, P1 ;  /* 0x000000090300780c */ /* 0x000fc40000f21070 */
[----:B------:R-:W0:Y:S01]  /*b6e0*/  @P3 S2R R5, SR_CgaCtaId ;  /* 0x0000000000053919 */ /* 0x000e220000008800 */
[----:B------:R-:W-:Y:S02]  /*b6f0*/  @P3 MOV R4, 0x400 ;  /* 0x0000040000043802 */ /* 0x000fe40000000f00 */
[----:B------:R-:W-:Y:S02]  /*b700*/  PRMT R13, RZ, 0x7610, R13 ;  /* 0x00007610ff0d7816 */ /* 0x000fe4000000000d */
[----:B0-----:R-:W-:Y:S01]  /*b710*/  @P3 LEA R6, R5, R4, 0x18 ;  /* 0x0000000405063211 */ /* 0x001fe200078ec0ff */
[----:B------:R-:W-:-:S03]  /*b720*/  IMAD.WIDE.U32 R4, R12, 0x38e38e39, RZ ;  /* 0x38e38e390c047825 */ /* 0x000fc600078e00ff */
[----:B------:R0:W-:Y:S01]  /*b730*/  @P3 SYNCS.ARRIVE.TRANS64.A1T0 RZ, [R6+URZ+0xa8], RZ ;  /* 0x0000a8ff06ff39a7 */ /* 0x0001e2000810003f */
[----:B------:R-:W-:Y:S02]  /*b740*/  ISETP.GE.U32.AND P3, PT, R3, 0x9, PT ;  /* 0x000000090300780c */ /* 0x000fe40003f66070 */
[----:B------:R-:W-:Y:S02]  /*b750*/  SHF.R.U32.HI R7, RZ, 0x1, R5 ;  /* 0x00000001ff077819 */ /* 0x000fe40000011605 */
[----:B------:R-:W-:Y:S02]  /*b760*/  SEL R5, RZ, 0x1, !P1 ;  /* 0x00000001ff057807 */ /* 0x000fe40004800000 */
[----:B------:R-:W-:Y:S01]  /*b770*/  ISETP.GE.U32.AND P1, PT, R16, UR6, PT ;  /* 0x0000000610007c0c */ /* 0x000fe2000bf26070 */
[----:B------:R-:W-:Y:S01]  /*b780*/  IMAD R12, R7, -0x9, R12 ;  /* 0xfffffff7070c7824 */ /* 0x000fe200078e020c */
[----:B------:R-:W-:Y:S02]  /*b790*/  LOP3.LUT R0, R0, R5, RZ, 0x3c, !PT ;  /* 0x0000000500007212 */ /* 0x000fe400078e3cff */
[----:B------:R-:W-:-:S02]  /*b7a0*/  ISETP.GE.U32.AND.EX P1, PT, R17, UR7, PT, P1 ;  /* 0x0000000711007c0c */ /* 0x000fc4000bf26110 */
[----:B------:R-:W-:Y:S02]  /*b7b0*/  PRMT R4, RZ, 0x7610, R4 ;  /* 0x00007610ff047816 */ /* 0x000fe40000000004 */
[----:B------:R-:W-:Y:S01]  /*b7c0*/  @P3 LOP3.LUT R0, R0, 0x1, R7, 0x78, !PT ;  /* 0x0000000100003812 */ /* 0x000fe200078e7807 */
[----:B------:R-:W-:-:S08]  /*b7d0*/  IMAD.MOV.U32 R7, RZ, RZ, -0x1 ;  /* 0xffffffffff077424 */ /* 0x000fd000078e00ff */
[----:B0-----:R-:W-:Y:S05]  /*b7e0*/  @P1 BRA `(.L_x_298) ;  /* 0x00000004004c1947 */ /* 0x001fea0003800000 */
[----:B------:R-:W-:Y:S01]  /*b7f0*/  ULDC.64 UR6, c[0x0][0x628] ;  /* 0x00018a0000067ab9 */ /* 0x000fe20000000a00 */
[----:B------:R-:W0:Y:S01]  /*b800*/  S2R R15, SR_CTAID.X ;  /* 0x00000000000f7919 */ /* 0x000e220000002500 */
[----:B------:R-:W-:Y:S01]  /*b810*/  ISETP.NE.U32.AND P1, PT, RZ, UR6, PT ;  /* 0x00000006ff007c0c */ /* 0x000fe2000bf25070 */
[----:B------:R-:W-:Y:S01]  /*b820*/  ULDC UR9, c[0x0][0x630] ;  /* 0x00018c0000097ab9 */ /* 0x000fe20000000800 */
[----:B------:R-:W-:Y:S01]  /*b830*/  IMAD.MOV.U32 R4, RZ, RZ, R16 ;  /* 0x000000ffff047224 */ /* 0x000fe200078e0010 */
[----:B------:R-:W1:Y:S01]  /*b840*/  S2R R14, SR_CTAID.Y ;  /* 0x00000000000e7919 */ /* 0x000e620000002600 */
[----:B------:R-:W-:Y:S01]  /*b850*/  ISETP.NE.AND.EX P1, PT, RZ, UR7, PT, P1 ;  /* 0x00000007ff007c0c */ /* 0x000fe2000bf25310 */
[----:B------:R-:W-:-:S12]  /*b860*/  IMAD.MOV.U32 R5, RZ, RZ, R17 ;  /* 0x000000ffff057224 */ /* 0x000fd800078e0011 */
[----:B------:R-:W-:Y:S05]  /*b870*/  @!P1 BRA `(.L_x_299) ;  /* 0x0000000000289947 */ /* 0x000fea0003800000 */
[----:B------:R-:W-:Y:S02]  /*b880*/  ULDC UR8, c[0x0][0x634] ;  /* 0x00018d0000087ab9 */ /* 0x000fe40000000800 */
[----:B------:R-:W-:-:S05]  /*b890*/  IADD3 R9, P1, R16, UR8, RZ ;  /* 0x0000000810097c10 */ /* 0x000fca000ff3e0ff */
[----:B------:R-:W-:-:S04]  /*b8a0*/  IMAD.X R21, RZ, RZ, R17, P1 ;  /* 0x000000ffff157224 */ /* 0x000fc800008e0611 */
[----:B------:R-:W-:-:S04]  /*b8b0*/  IMAD.WIDE.U32 R6, R21, UR6, RZ ;  /* 0x0000000615067c25 */ /* 0x000fc8000f8e00ff */
[----:B------:R-:W-:-:S04]  /*b8c0*/  IMAD.WIDE.U32 R6, P1, R9, UR7, R6 ;  /* 0x0000000709067c25 */ /* 0x000fc8000f820006 */
[----:B------:R-:W-:-:S04]  /*b8d0*/  IMAD.WIDE.U32 R8, R9, UR6, RZ ;  /* 0x0000000609087c25 */ /* 0x000fc8000f8e00ff */
[----:B------:R-:W-:Y:S01]  /*b8e0*/  IMAD.X R5, RZ, RZ, RZ, P1 ;  /* 0x000000ffff057224 */ /* 0x000fe200008e06ff */
[----:B------:R-:W-:Y:S01]  /*b8f0*/  IADD3 RZ, P1, R9, R6, RZ ;  /* 0x0000000609ff7210 */ /* 0x000fe20007f3e0ff */
[----:B------:R-:W-:-:S04]  /*b900*/  IMAD.MOV.U32 R4, RZ, RZ, R7 ;  /* 0x000000ffff047224 */ /* 0x000fc800078e0007 */
[----:B------:R-:W-:-:S08]  /*b910*/  IMAD.WIDE.U32.X R4, R21, UR7, R4, P1 ;  /* 0x0000000715047c25 */ /* 0x000fd000088e0404 */
.L_x_299:
[--C-:B------:R-:W-:Y:S01]  /*b920*/  SHF.R.U64 R8, R4, UR9, R5.reuse ;  /* 0x0000000904087c19 */ /* 0x100fe20008001205 */
[----:B------:R-:W-:Y:S01]  /*b930*/  ULDC.64 UR6, c[0x0][0x620] ;  /* 0x0001880000067ab9 */ /* 0x000fe20000000a00 */
[----:B------:R-:W-:Y:S01]  /*b940*/  SHF.R.U32.HI R4, RZ, UR9, R5 ;  /* 0x00000009ff047c19 */ /* 0x000fe20008011605 */
[----:B------:R-:W2:Y:S01]  /*b950*/  LDC R24, c[0x0][0x144] ;  /* 0x00005100ff187b82 */ /* 0x000ea20000000800 */
[----:B------:R-:W-:Y:S01]  /*b960*/  IADD3 R7, P1, RZ, -R8, RZ ;  /* 0x80000008ff077210 */ /* 0x000fe20007f3e0ff */
[----:B------:R-:W-:Y:S01]  /*b970*/  ULDC.64 UR10, c[0x0][0x640] ;  /* 0x00019000000a7ab9 */ /* 0x000fe20000000a00 */
[----:B0-----:R-:W-:Y:S01]  /*b980*/  I2FP.F32.U32 R9, R15 ;  /* 0x0000000f00097245 */ /* 0x001fe20000201000 */
[----:B------:R-:W-:Y:S02]  /*b990*/  ULDC UR8, c[0x0][0x608] ;  /* 0x0001820000087ab9 */ /* 0x000fe40000000800 */
[----:B------:R-:W-:Y:S01]  /*b9a0*/  IMAD.X R4, RZ, RZ, ~R4, P1 ;  /* 0x000000ffff047224 */ /* 0x000fe200008e0e04 */
[----:B------:R-:W-:Y:S01]  /*b9b0*/  ISETP.NE.U32.AND P1, PT, RZ, UR10, PT ;  /* 0x0000000aff007c0c */ /* 0x000fe2000bf25070 */
[----:B------:R-:W0:Y:S02]  /*b9c0*/  LDC R21, c[0x0][0x148] ;  /* 0x00005200ff157b82 */ /* 0x000e240000000800 */
[----:B------:R-:W-:Y:S01]  /*b9d0*/  IMAD R6, R4, UR6, RZ ;  /* 0x0000000604067c24 */ /* 0x000fe2000f8e02ff */
[----:B------:R-:W-:Y:S01]  /*b9e0*/  ISETP.NE.AND.EX P1, PT, RZ, UR11, PT, P1 ;  /* 0x0000000bff007c0c */ /* 0x000fe2000bf25310 */
[----:B------:R-:W-:Y:S01]  /*b9f0*/  IMAD.WIDE.U32 R4, R7, UR6, R16 ;  /* 0x0000000607047c25 */ /* 0x000fe2000f8e0010 */
[----:B------:R-:W-:-:S03]  /*ba00*/  ULDC UR6, c[0x0][0x150] ;  /* 0x0000540000067ab9 */ /* 0x000fc60000000800 */
[----:B------:R-:W-:Y:S02]  /*ba10*/  IMAD R7, R7, UR7, R6 ;  /* 0x0000000707077c24 */ /* 0x000fe4000f8e0206 */
[----:B------:R-:W-:Y:S01]  /*ba20*/  FMUL R6, R9, UR6 ;  /* 0x0000000609067c20 */ /* 0x000fe20008400000 */
[----:B------:R-:W-:Y:S01]  /*ba30*/  ULDC UR6, c[0x0][0x618] ;  /* 0x0001860000067ab9 */ /* 0x000fe20000000800 */
[----:B------:R-:W-:Y:S01]  /*ba40*/  ULDC UR7, c[0x0][0x154] ;  /* 0x0000550000077ab9 */ /* 0x000fe20000000800 */
[----:B------:R-:W-:-:S03]  /*ba50*/  IMAD.IADD R5, R5, 0x1, R7 ;  /* 0x0000000105057824 */ /* 0x000fc600078e0207 */
[----:B------:R-:W3:Y:S02]  /*ba60*/  F2I.U32.TRUNC.NTZ R6, R6 ;  /* 0x0000000600067305 */ /* 0x000ee4000020f000 */
[----:B------:R-:W-:Y:S02]  /*ba70*/  SHF.R.U64 R9, R4, UR6, R5 ;  /* 0x0000000604097c19 */ /* 0x000fe40008001205 */
[----:B-1----:R-:W-:-:S05]  /*ba80*/  I2FP.F32.U32 R4, R14 ;  /* 0x0000000e00047245 */ /* 0x002fca0000201000 */
[----:B------:R-:W-:Y:S01]  /*ba90*/  FMUL R22, R4, UR7 ;  /* 0x0000000704167c20 */ /* 0x000fe20008400000 */
[----:B------:R-:W-:Y:S01]  /*baa0*/  SHF.R.U32.HI R4, RZ, UR6, R5 ;  /* 0x00000006ff047c19 */ /* 0x000fe20008011605 */
[----:B------:R-:W-:-:S03]  /*bab0*/  ULDC UR6, c[0x0][0x658] ;  /* 0x0001960000067ab9 */ /* 0x000fc60000000800 */
[--C-:B------:R-:W-:Y:S01]  /*bac0*/  SHF.R.U32.HI R5, RZ, UR8, R4.reuse ;  /* 0x00000008ff057c19 */ /* 0x100fe20008011604 */
[----:B------:R-:W1:Y:S01]  /*bad0*/  F2I.U32.TRUNC.NTZ R22, R22 ;  /* 0x0000001600167305 */ /* 0x000e62000020f000 */
[----:B------:R-:W-:Y:S01]  /*bae0*/  SHF.R.U64 R20, R9, UR8, R4 ;  /* 0x0000000809147c19 */ /* 0x000fe20008001204 */
[----:B---3--:R-:W-:Y:S01]  /*baf0*/  IMAD.MOV R6, RZ, RZ, -R6 ;  /* 0x000000ffff067224 */ /* 0x008fe200078e0a06 */
[--C-:B------:R-:W-:Y:S02]  /*bb00*/  SHF.R.U32.HI R23, RZ, UR6, R5.reuse ;  /* 0x00000006ff177c19 */ /* 0x100fe40008011605 */
[----:B------:R-:W-:Y:S01]  /*bb10*/  SHF.R.U64 R18, R20, UR6, R5 ;  /* 0x0000000614127c19 */ /* 0x000fe20008001205 */
[----:B--2---:R-:W-:Y:S02]  /*bb20*/  IMAD R15, R24, R6, R15 ;  /* 0x00000006180f7224 */ /* 0x004fe400078e020f */
[----:B------:R-:W-:Y:S01]  /*bb30*/  IMAD.MOV.U32 R5, RZ, RZ, R23 ;  /* 0x000000ffff057224 */ /* 0x000fe200078e0017 */
[----:B------:R-:W-:Y:S01]  /*bb40*/  MOV R4, R18 ;  /* 0x0000001200047202 */ /* 0x000fe20000000f00 */
[----:B------:R-:W-:Y:S06]  /*bb50*/  @!P1 BRA `(.L_x_300) ;  /* 0x0000000000289947 */ /* 0x000fec0003800000 */
[----:B------:R-:W-:Y:S02]  /*bb60*/  ULDC UR6, c[0x0][0x64c] ;  /* 0x0001930000067ab9 */ /* 0x000fe40000000800 */
[----:B------:R-:W-:-:S05]  /*bb70*/  IADD3 R5, P1, R18, UR6, RZ ;  /* 0x0000000612057c10 */ /* 0x000fca000ff3e0ff */
[----:B------:R-:W-:-:S04]  /*bb80*/  IMAD.X R23, RZ, RZ, R23, P1 ;  /* 0x000000ffff177224 */ /* 0x000fc800008e0617 */
[----:B------:R-:W-:-:S04]  /*bb90*/  IMAD.WIDE.U32 R6, R23, UR10, RZ ;  /* 0x0000000a17067c25 */ /* 0x000fc8000f8e00ff */
[----:B------:R-:W-:-:S04]  /*bba0*/  IMAD.WIDE.U32 R6, P1, R5, UR11, R6 ;  /* 0x0000000b05067c25 */ /* 0x000fc8000f820006 */
[----:B------:R-:W-:-:S04]  /*bbb0*/  IMAD.WIDE.U32 R4, R5, UR10, RZ ;  /* 0x0000000a05047c25 */ /* 0x000fc8000f8e00ff */
[----:B------:R-:W-:Y:S01]  /*bbc0*/  IMAD.MOV.U32 R4, RZ, RZ, R7 ;  /* 0x000000ffff047224 */ /* 0x000fe200078e0007 */
[----:B------:R-:W-:Y:S01]  /*bbd0*/  IADD3 RZ, P3, R5, R6, RZ ;  /* 0x0000000605ff7210 */ /* 0x000fe20007f7e0ff */
[----:B------:R-:W-:-:S04]  /*bbe0*/  IMAD.X R5, RZ, RZ, RZ, P1 ;  /* 0x000000ffff057224 */ /* 0x000fc800008e06ff */
[----:B------:R-:W-:-:S08]  /*bbf0*/  IMAD.WIDE.U32.X R4, R23, UR11, R4, P3 ;  /* 0x0000000b17047c25 */ /* 0x000fd000098e0404 */
.L_x_300:
[----:B------:R-:W-:Y:S01]  /*bc00*/  ISETP.NE.AND P1, PT, R2, 0x1, PT ;  /* 0x000000010200780c */ /* 0x000fe20003f25270 */
[----:B------:R-:W-:Y:S01]  /*bc10*/  ULDC UR6, c[0x0][0x648] ;  /* 0x0001920000067ab9 */ /* 0x000fe20000000800 */
[----:B------:R-:W-:Y:S01]  /*bc20*/  LOP3.LUT R20, R20, UR21, RZ, 0xc0, !PT ;  /* 0x0000001514147c12 */ /* 0x000fe2000f8ec0ff */
[----:B-1----:R-:W-:Y:S01]  /*bc30*/  IMAD.MOV R22, RZ, RZ, -R22 ;  /* 0x000000ffff167224 */ /* 0x002fe200078e0a16 */
[----:B------:R-:W-:Y:S01]  /*bc40*/  SHF.R.U64 R5, R4, UR6, R5 ;  /* 0x0000000604057c19 */ /* 0x000fe20008001205 */
[----:B------:R-:W-:Y:S01]  /*bc50*/  ULDC UR6, c[0x0][0x638] ;  /* 0x00018e0000067ab9 */ /* 0x000fe20000000800 */
[----:B------:R-:W-:Y:S01]  /*bc60*/  LOP3.LUT R9, R9, UR4, RZ, 0xc0, !PT ;  /* 0x0000000409097c12 */ /* 0x000fe2000f8ec0ff */
[----:B------:R-:W-:Y:S01]  /*bc70*/  ULDC UR7, c[0x0][0x610] ;  /* 0x0001840000077ab9 */ /* 0x000fe20000000800 */
[----:B------:R-:W-:Y:S02]  /*bc80*/  IMAD.MOV.U32 R4, RZ, RZ, 0x1 ;  /* 0x00000001ff047424 */ /* 0x000fe400078e00ff */
[----:B------:R-:W-:-:S02]  /*bc90*/  IMAD.MOV R7, RZ, RZ, -R5 ;  /* 0x000000ffff077224 */ /* 0x000fc400078e0a05 */
[----:B------:R-:W-:Y:S02]  /*bca0*/  IMAD R20, R5, UR5, R20 ;  /* 0x0000000505147c24 */ /* 0x000fe4000f8e0214 */
[----:B0-----:R-:W-:Y:S02]  /*bcb0*/  @P1 IMAD R15, R21, R22, R14 ;  /* 0x00000016150f1224 */ /* 0x001fe400078e020e */
[----:B------:R-:W-:Y:S01]  /*bcc0*/  IMAD R18, R7, UR6, R18 ;  /* 0x0000000607127c24 */ /* 0x000fe2000f8e0212 */
[----:B------:R-:W-:Y:S01]  /*bcd0*/  ULDC UR6, c[0x0][0x600] ;  /* 0x0001800000067ab9 */ /* 0x000fe20000000800 */
[----:B------:R-:W-:Y:S02]  /*bce0*/  IMAD R15, R20, UR7, R15 ;  /* 0x00000007140f7c24 */ /* 0x000fe4000f8e020f */
[----:B------:R-:W-:-:S05]  /*bcf0*/  IMAD R18, R18, UR6, R9 ;  /* 0x0000000612127c24 */ /* 0x000fca000f8e0209 */
[----:B------:R-:W-:Y:S02]  /*bd00*/  SEL R9, R18, R15, !P1 ;  /* 0x0000000f12097207 */ /* 0x000fe40004800000 */
[----:B------:R-:W-:-:S07]  /*bd10*/  SEL R7, R15, R18, !P1 ;  /* 0x000000120f077207 */ /* 0x000fce0004800000 */
.L_x_298:
[----:B------:R-:W-:Y:S05]  /*bd20*/  BSYNC B1 ;  /* 0x0000000000017941 */ /* 0x000fea0003800000 */
.L_x_297:
[----:B------:R-:W-:-:S13]  /*bd30*/  LOP3.LUT P1, RZ, R4, 0xff, RZ, 0xc0, !PT ;  /* 0x000000ff04ff7812 */ /* 0x000fda000782c0ff */
[----:B------:R-:W-:Y:S05]  /*bd40*/  @P1 BRA `(.L_x_301) ;  /* 0xfffffff4002c1947 */ /* 0x000fea000383ffff */
[----:B------:R-:W-:Y:S05]  /*bd50*/  BSYNC B0 ;  /* 0x0000000000007941 */ /* 0x000fea0003800000 */
.L_x_289:
[----:B------:R-:W-:-:S03]  /*bd60*/  UMOV UR6, 0xffffffff ;  /* 0xffffffff00067882 */ /* 0x000fc60000000000 */
[----:B------:R-:W-:Y:S05]  /*bd70*/  BRA.DIV UR6, `(.L_x_302) ;  /* 0x0000000606cc7947 */ /* 0x000fea000b800000 */
[----:B------:R-:W-:-:S13]  /*bd80*/  ELECT P6, URZ, PT ;  /* 0x00000000003f782f */ /* 0x000fda00038c0000 */
.L_x_321:
[----:B------:R-:W-:Y:S04]  /*bd90*/  BSSY B0, `(.L_x_303) ;  /* 0x0000058000007945 */ /* 0x000fe80003800000 */
[----:B------:R-:W-:Y:S05]  /*bda0*/  @!P6 BRA `(.L_x_304) ;  /* 0x000000040058e947 */ /* 0x000fea0003800000 */
[----:B------:R-:W-:-:S04]  /*bdb0*/  LOP3.LUT R19, R19, 0x2, RZ, 0xfc, !PT ;  /* 0x0000000213137812 */ /* 0x000fc800078efcff */
[----:B------:R-:W-:-:S13]  /*bdc0*/  ISETP.NE.AND P0, PT, R19, 0x3, PT ;  /* 0x000000031300780c */ /* 0x000fda0003f05270 */
[----:B------:R-:W-:Y:S05]  /*bdd0*/  @!P0 BRA `(.L_x_305) ;  /* 0x0000000000048947 */ /* 0x000fea0003800000 */
[----:B------:R-:W-:Y:S01]  /*bde0*/  BPT.TRAP 0x1 ;  /* 0x000000040000795c */ /* 0x000fe20000300000 */
.L_x_305:
[----:B------:R-:W0:Y:S01]  /*bdf0*/  S2R R3, SR_CgaCtaId ;  /* 0x0000000000037919 */ /* 0x000e220000008800 */
[----:B------:R-:W-:-:S04]  /*be00*/  MOV R2, 0x400 ;  /* 0x0000040000027802 */ /* 0x000fc80000000f00 */
[----:B0-----:R-:W-:Y:S02]  /*be10*/  LEA R3, R3, R2, 0x18 ;  /* 0x0000000203037211 */ /* 0x001fe400078ec0ff */
[----:B------:R-:W-:-:S03]  /*be20*/  SHF.L.U32 R2, R0, 0x1f, RZ ;  /* 0x0000001f00027819 */ /* 0x000fc600000006ff */
[----:B------:R-:W-:-:S04]  /*be30*/  VIADD R3, R3, 0x48 ;  /* 0x0000004803037836 */ /* 0x000fc80000000000 */
[C---:B------:R-:W-:Y:S01]  /*be40*/  IMAD R7, R12.reuse, 0x8, R3 ;  /* 0x000000080c077824 */ /* 0x040fe200078e0203 */
[----:B------:R-:W-:-:S03]  /*be50*/  IADD3 R12, R12, 0x1, RZ ;  /* 0x000000010c0c7810 */ /* 0x000fc60007ffe0ff */
[----:B------:R-:W0:Y:S01]  /*be60*/  SYNCS.PHASECHK.TRANS64.TRYWAIT P0, [R7+URZ], R2 ;  /* 0x00000002070075a7 */ /* 0x000e22000800017f */
[----:B------:R-:W-:-:S04]  /*be70*/  ISETP.NE.AND P1, PT, R12, 0x9, PT ;  /* 0x000000090c00780c */ /* 0x000fc80003f25270 */
[----:B------:R-:W-:Y:S02]  /*be80*/  SEL R5, RZ, 0x1, P1 ;  /* 0x00000001ff057807 */ /* 0x000fe40000800000 */
[----:B------:R-:W-:Y:S02]  /*be90*/  SEL R12, R12, RZ, P1 ;  /* 0x000000ff0c0c7207 */ /* 0x000fe40000800000 */
[----:B------:R-:W-:-:S03]  /*bea0*/  LOP3.LUT R5, R0, R5, RZ, 0x3c, !PT ;  /* 0x0000000500057212 */ /* 0x000fc600078e3cff */
[----:B------:R-:W-:Y:S01]  /*beb0*/  IMAD R9, R12, 0x8, R3 ;  /* 0x000000080c097824 */ /* 0x000fe200078e0203 */
[----:B------:R-:W-:Y:S01]  /*bec0*/  SHF.L.U32 R4, R5, 0x1f, RZ ;  /* 0x0000001f05047819 */ /* 0x000fe200000006ff */
[----:B0-----:R-:W-:Y:S06]  /*bed0*/  @!P0 BRA `(.L_x_306) ;  /* 0x0000000400948947 */ /* 0x001fec0003800000 */
.L_x_322:
[----:B------:R-:W1:Y:S01]  /*bee0*/  SYNCS.PHASECHK.TRANS64.TRYWAIT P0, [R9+URZ], R4 ;  /* 0x00000004090075a7 */ /* 0x000e62000800017f */
[----:B------:R-:W-:-:S05]  /*bef0*/  VIADD R0, R12, 0x1 ;  /* 0x000000010c007836 */ /* 0x000fca0000000000 */
[----:B------:R-:W-:-:S04]  /*bf00*/  ISETP.NE.AND P1, PT, R0, 0x9, PT ;  /* 0x000000090000780c */ /* 0x000fc80003f25270 */
[----:B0-----:R-:W-:Y:S02]  /*bf10*/  SEL R2, RZ, 0x1, P1 ;  /* 0x00000001ff027807 */ /* 0x001fe40000800000 */
[----:B------:R-:W-:Y:S02]  /*bf20*/  SEL R0, R0, RZ, P1 ;  /* 0x000000ff00007207 */ /* 0x000fe40000800000 */
[----:B------:R-:W-:-:S03]  /*bf30*/  LOP3.LUT R7, R5, R2, RZ, 0x3c, !PT ;  /* 0x0000000205077212 */ /* 0x000fc600078e3cff */
[----:B------:R-:W-:Y:S01]  /*bf40*/  IMAD R6, R0, 0x8, R3 ;  /* 0x0000000800067824 */ /* 0x000fe200078e0203 */
[----:B------:R-:W-:Y:S01]  /*bf50*/  SHF.L.U32 R5, R7, 0x1f, RZ ;  /* 0x0000001f07057819 */ /* 0x000fe200000006ff */
[----:B-1----:R-:W-:Y:S06]  /*bf60*/  @!P0 BRA `(.L_x_307) ;  /* 0x0000000400848947 */ /* 0x002fec0003800000 */
.L_x_323:
[----:B------:R-:W1:Y:S01]  /*bf70*/  SYNCS.PHASECHK.TRANS64.TRYWAIT P0, [R6+URZ], R5 ;  /* 0x00000005060075a7 */ /* 0x000e62000800017f */
[----:B------:R-:W-:-:S05]  /*bf80*/  VIADD R0, R0, 0x1 ;  /* 0x0000000100007836 */ /* 0x000fca0000000000 */
[----:B------:R-:W-:-:S04]  /*bf90*/  ISETP.NE.AND P1, PT, R0, 0x9, PT ;  /* 0x000000090000780c */ /* 0x000fc80003f25270 */
[----:B------:R-:W-:Y:S02]  /*bfa0*/  SEL R2, RZ, 0x1, P1 ;  /* 0x00000001ff027807 */ /* 0x000fe40000800000 */
[----:B------:R-:W-:Y:S02]  /*bfb0*/  SEL R0, R0, RZ, P1 ;  /* 0x000000ff00007207 */ /* 0x000fe40000800000 */
[----:B------:R-:W-:-:S03]  /*bfc0*/  LOP3.LUT R7, R7, R2, RZ, 0x3c, !PT ;  /* 0x0000000207077212 */ /* 0x000fc600078e3cff */
[----:B0-----:R-:W-:Y:S01]  /*bfd0*/  IMAD R9, R0, 0x8, R3 ;  /* 0x0000000800097824 */ /* 0x001fe200078e0203 */
[----:B------:R-:W-:Y:S01]  /*bfe0*/  SHF.L.U32 R4, R7, 0x1f, RZ ;  /* 0x0000001f07047819 */ /* 0x000fe200000006ff */
[----:B-1----:R-:W-:Y:S06]  /*bff0*/  @!P0 BRA `(.L_x_308) ;  /* 0x0000000400748947 */ /* 0x002fec0003800000 */
.L_x_324:
        /* <DEDUP_REMOVED lines=9> */
.L_x_325:
        /* <DEDUP_REMOVED lines=9> */
.L_x_326:
[----:B------:R-:W1:Y:S01]  /*c120*/  SYNCS.PHASECHK.TRANS64.TRYWAIT P0, [R9+URZ], R4 ;  /* 0x00000004090075a7 */ /* 0x000e62000800017f */
[----:B------:R-:W-:-:S04]  /*c130*/  IADD3 R0, R0, 0x1, RZ ;  /* 0x0000000100007810 */ /* 0x000fc80007ffe0ff */
[----:B------:R-:W-:-:S04]  /*c140*/  ISETP.NE.AND P1, PT, R0, 0x9, PT ;  /* 0x000000090000780c */ /* 0x000fc80003f25270 */
[----:B------:R-:W-:Y:S02]  /*c150*/  SEL R2, RZ, 0x1, P1 ;  /* 0x00000001ff027807 */ /* 0x000fe40000800000 */
[----:B------:R-:W-:Y:S02]  /*c160*/  SEL R0, R0, RZ, P1 ;  /* 0x000000ff00007207 */ /* 0x000fe40000800000 */
[----:B------:R-:W-:-:S03]  /*c170*/  LOP3.LUT R7, R7, R2, RZ, 0x3c, !PT ;  /* 0x0000000207077212 */ /* 0x000fc600078e3cff */
[----:B0-----:R-:W-:Y:S01]  /*c180*/  IMAD R6, R0, 0x8, R3 ;  /* 0x0000000800067824 */ /* 0x001fe200078e0203 */
[----:B------:R-:W-:Y:S01]  /*c190*/  SHF.L.U32 R5, R7, 0x1f, RZ ;  /* 0x0000001f07057819 */ /* 0x000fe200000006ff */
[----:B-1----:R-:W-:Y:S06]  /*c1a0*/  @!P0 BRA `(.L_x_311) ;  /* 0x0000000400448947 */ /* 0x002fec0003800000 */
.L_x_327:
        /* <DEDUP_REMOVED lines=9> */
.L_x_328:
[----:B------:R-:W1:Y:S01]  /*c240*/  SYNCS.PHASECHK.TRANS64.TRYWAIT P0, [R9+URZ], R4 ;  /* 0x00000004090075a7 */ /* 0x000e62000800017f */
[----:B------:R-:W-:-:S05]  /*c250*/  VIADD R0, R0, 0x1 ;  /* 0x0000000100007836 */ /* 0x000fca0000000000 */
[----:B------:R-:W-:-:S04]  /*c260*/  ISETP.NE.AND P1, PT, R0, 0x9, PT ;  /* 0x000000090000780c */ /* 0x000fc80003f25270 */
[----:B------:R-:W-:Y:S02]  /*c270*/  SEL R2, RZ, 0x1, P1 ;  /* 0x00000001ff027807 */ /* 0x000fe40000800000 */
[----:B------:R-:W-:Y:S02]  /*c280*/  SEL R0, R0, RZ, P1 ;  /* 0x000000ff00007207 */ /* 0x000fe40000800000 */
[----:B------:R-:W-:Y:S01]  /*c290*/  LOP3.LUT R2, R7, R2, RZ, 0x3c, !PT ;  /* 0x0000000207027212 */ /* 0x000fe200078e3cff */
[----:B-1----:R-:W-:Y:S06]  /*c2a0*/  @!P0 BRA `(.L_x_313) ;  /* 0x00000004002c8947 */ /* 0x002fec0003800000 */
.L_x_329:
[----:B------:R-:W-:Y:S01]  /*c2b0*/  IMAD R3, R0, 0x8, R3 ;  /* 0x0000000800037824 */ /* 0x000fe200078e0203 */
[----:B------:R-:W-:-:S07]  /*c2c0*/  SHF.L.U32 R0, R2, 0x1f, RZ ;  /* 0x0000001f02007819 */ /* 0x000fce00000006ff */
.L_x_314:
[----:B--2---:R2:W3:Y:S02]  /*c2d0*/  SYNCS.PHASECHK.TRANS64.TRYWAIT P0, [R3+URZ], R0 ;  /* 0x00000000030075a7 */ /* 0x0044e4000800017f */
[----:B---3--:R-:W-:Y:S05]  /*c2e0*/  @!P0 NANOSLEEP.SYNCS 0x989680 ;  /* 0x009896800000895d */ /* 0x008fea0003900000 */
[----:B------:R-:W3:Y:S02]  /*c2f0*/  @!P0 SYNCS.PHASECHK.TRANS64 P0, [R3+URZ], R0 ;  /* 0x00000000030085a7 */ /* 0x000ee4000800007f */
[----:B---3--:R-:W-:Y:S05]  /*c300*/  @!P0 BRA `(.L_x_314) ;  /* 0xfffffffc00f08947 */ /* 0x008fea000383ffff */
.L_x_304:
[----:B------:R-:W-:Y:S05]  /*c310*/  BSYNC B0 ;  /* 0x0000000000007941 */ /* 0x000fea0003800000 */
.L_x_303:
[----:B------:R-:W-:Y:S05]  /*c320*/  EXIT ;  /* 0x000000000000794d */ /* 0x000fea0003800000 */
.L_x_18:
[----:B---3--:R3:W4:Y:S02]  /*c330*/  SYNCS.PHASECHK.TRANS64.TRYWAIT P1, [R3+URZ], R0 ;  /* 0x00000000030075a7 */ /* 0x008724000802017f */
[----:B----4-:R-:W-:Y:S05]  /*c340*/  @!P1 NANOSLEEP.SYNCS 0x989680 ;  /* 0x009896800000995d */ /* 0x010fea0003900000 */
[----:B------:R-:W4:Y:S02]  /*c350*/  @!P1 SYNCS.PHASECHK.TRANS64 P1, [R3+URZ], R0 ;  /* 0x00000000030095a7 */ /* 0x000f24000802007f */
[----:B----4-:R-:W-:Y:S05]  /*c360*/  @!P1 BRA `(.L_x_18) ;  /* 0xfffffffc00f09947 */ /* 0x010fea000383ffff */
[----:B------:R-:W-:Y:S05]  /*c370*/  BRA `(.L_x_17) ;  /* 0xffffff4c00d87947 */ /* 0x000fea000383ffff */
.L_x_23:
[----:B-1----:R-:W-:-:S04]  /*c380*/  IMAD.U32 R4, RZ, RZ, UR8 ;  /* 0x00000008ff047e24 */ /* 0x002fc8000f8e00ff */
[----:B------:R1:W2:Y:S03]  /*c390*/  SYNCS.PHASECHK.TRANS64.TRYWAIT P1, [R4+URZ], R3 ;  /* 0x00000003040075a7 */ /* 0x0002a6000802017f */
[----:B--2---:R-:W-:Y:S05]  /*c3a0*/  @!P1 NANOSLEEP.SYNCS 0x989680 ;  /* 0x009896800000995d */ /* 0x004fea0003900000 */
[----:B------:R-:W2:Y:S02]  /*c3b0*/  @!P1 SYNCS.PHASECHK.TRANS64 P1, [R4+URZ], R3 ;  /* 0x00000003040095a7 */ /* 0x000ea4000802007f */
[----:B--2---:R-:W-:Y:S05]  /*c3c0*/  @!P1 BRA `(.L_x_23) ;  /* 0xfffffffc00ec9947 */ /* 0x004fea000383ffff */
[----:B------:R-:W-:Y:S05]  /*c3d0*/  BRA `(.L_x_22) ;  /* 0xffffff5000a87947 */ /* 0x000fea000383ffff */
.L_x_290:
[----:B------:R-:W-:Y:S01]  /*c3e0*/  BSSY B1, `(.L_x_315) ;  /* 0x0000006000017945 */ /* 0x000fe20003800000 */
[----:B------:R-:W-:-:S07]  /*c3f0*/  IMAD.MOV.U32 R15, RZ, RZ, -0x1 ;  /* 0xffffffffff0f7424 */ /* 0x000fce00078e00ff */
[----:B------:R-:W-:Y:S05]  /*c400*/  WARPSYNC.COLLECTIVE R15, `(.L_x_316) ;  /* 0x000000000f0c7348 */ /* 0x000fea0003c00000 */
[----:B------:R-:W-:Y:S02]  /*c410*/  ELECT P6, UR62, PT ;  /* 0x00000000003e782f */ /* 0x000fe400038c0000 */
[----:B------:R-:W-:Y:S01]  /*c420*/  MOV R14, UR62 ;  /* 0x0000003e000e7c02 */ /* 0x000fe20008000f00 */
[----:B------:R-:W-:Y:S10]  /*c430*/  ENDCOLLECTIVE ;  /* 0x000000000000791b */ /* 0x000ff40003800000 */
.L_x_316:
[----:B------:R-:W-:Y:S05]  /*c440*/  BSYNC B1 ;  /* 0x0000000000017941 */ /* 0x000fea0003800000 */
.L_x_315:
[----:B------:R-:W-:Y:S05]  /*c450*/  BRA `(.L_x_317) ;  /* 0xffffffec00747947 */ /* 0x000fea000383ffff */
.L_x_293:
[----:B0-----:R0:W1:Y:S02]  /*c460*/  SYNCS.PHASECHK.TRANS64.TRYWAIT P1, [R14+URZ+0x48], R7 ;  /* 0x000048070e0075a7 */ /* 0x001064000802017f */
[----:B-1----:R-:W-:Y:S05]  /*c470*/  @!P1 NANOSLEEP.SYNCS 0x989680 ;  /* 0x009896800000995d */ /* 0x002fea0003900000 */
[----:B------:R-:W1:Y:S02]  /*c480*/  @!P1 SYNCS.PHASECHK.TRANS64 P1, [R14+URZ+0x48], R7 ;  /* 0x000048070e0095a7 */ /* 0x000e64000802007f */
[----:B-1----:R-:W-:Y:S05]  /*c490*/  @!P1 BRA `(.L_x_293) ;  /* 0xfffffffc00f09947 */ /* 0x002fea000383ffff */
[----:B------:R-:W-:Y:S05]  /*c4a0*/  BRA `(.L_x_318) ;  /* 0xffffffec00b07947 */ /* 0x000fea000383ffff */
.L_x_302:
[----:B------:R-:W-:Y:S01]  /*c4b0*/  BSSY B0, `(.L_x_319) ;  /* 0x0000006000007945 */ /* 0x000fe20003800000 */
[----:B------:R-:W-:-:S07]  /*c4c0*/  IMAD.MOV.U32 R15, RZ, RZ, -0x1 ;  /* 0xffffffffff0f7424 */ /* 0x000fce00078e00ff */
[----:B------:R-:W-:Y:S05]  /*c4d0*/  WARPSYNC.COLLECTIVE R15, `(.L_x_320) ;  /* 0x000000000f0c7348 */ /* 0x000fea0003c00000 */
[----:B------:R-:W-:Y:S02]  /*c4e0*/  ELECT P6, UR62, PT ;  /* 0x00000000003e782f */ /* 0x000fe400038c0000 */
[----:B------:R-:W-:Y:S01]  /*c4f0*/  MOV R14, UR62 ;  /* 0x0000003e000e7c02 */ /* 0x000fe20008000f00 */
[----:B------:R-:W-:Y:S10]  /*c500*/  ENDCOLLECTIVE ;  /* 0x000000000000791b */ /* 0x000ff40003800000 */
.L_x_320:
[----:B------:R-:W-:Y:S05]  /*c510*/  BSYNC B0 ;  /* 0x0000000000007941 */ /* 0x000fea0003800000 */
.L_x_319:
[----:B------:R-:W-:Y:S05]  /*c520*/  BRA `(.L_x_321) ;  /* 0xfffffff800187947 */ /* 0x000fea000383ffff */
.L_x_306:
[----:B0-----:R0:W1:Y:S02]  /*c530*/  SYNCS.PHASECHK.TRANS64.TRYWAIT P0, [R7+URZ], R2 ;  /* 0x00000002070075a7 */ /* 0x001064000800017f */
[----:B-1----:R-:W-:Y:S05]  /*c540*/  @!P0 NANOSLEEP.SYNCS 0x989680 ;  /* 0x009896800000895d */ /* 0x002fea0003900000 */
[----:B------:R-:W1:Y:S02]  /*c550*/  @!P0 SYNCS.PHASECHK.TRANS64 P0, [R7+URZ], R2 ;  /* 0x00000002070085a7 */ /* 0x000e64000800007f */
[----:B-1----:R-:W-:Y:S05]  /*c560*/  @!P0 BRA `(.L_x_306) ;  /* 0xfffffffc00f08947 */ /* 0x002fea000383ffff */
[----:B------:R-:W-:Y:S05]  /*c570*/  BRA `(.L_x_322) ;  /* 0xfffffff800587947 */ /* 0x000fea000383ffff */
.L_x_307:
[----:B0-----:R0:W1:Y:S02]  /*c580*/  SYNCS.PHASECHK.TRANS64.TRYWAIT P0, [R9+URZ], R4 ;  /* 0x00000004090075a7 */ /* 0x001064000800017f */
[----:B-1----:R-:W-:Y:S05]  /*c590*/  @!P0 NANOSLEEP.SYNCS 0x989680 ;  /* 0x009896800000895d */ /* 0x002fea0003900000 */
[----:B------:R-:W1:Y:S02]  /*c5a0*/  @!P0 SYNCS.PHASECHK.TRANS64 P0, [R9+URZ], R4 ;  /* 0x00000004090085a7 */ /* 0x000e64000800007f */
[----:B-1----:R-:W-:Y:S05]  /*c5b0*/  @!P0 BRA `(.L_x_307) ;  /* 0xfffffffc00f08947 */ /* 0x002fea000383ffff */
[----:B------:R-:W-:Y:S05]  /*c5c0*/  BRA `(.L_x_323) ;  /* 0xfffffff800687947 */ /* 0x000fea000383ffff */
.L_x_308:
[----:B0-----:R0:W1:Y:S02]  /*c5d0*/  SYNCS.PHASECHK.TRANS64.TRYWAIT P0, [R6+URZ], R5 ;  /* 0x00000005060075a7 */ /* 0x001064000800017f */
[----:B-1----:R-:W-:Y:S05]  /*c5e0*/  @!P0 NANOSLEEP.SYNCS 0x989680 ;  /* 0x009896800000895d */ /* 0x002fea0003900000 */
[----:B------:R-:W1:Y:S02]  /*c5f0*/  @!P0 SYNCS.PHASECHK.TRANS64 P0, [R6+URZ], R5 ;  /* 0x00000005060085a7 */ /* 0x000e64000800007f */
[----:B-1----:R-:W-:Y:S05]  /*c600*/  @!P0 BRA `(.L_x_308) ;  /* 0xfffffffc00f08947 */ /* 0x002fea000383ffff */
[----:B------:R-:W-:Y:S05]  /*c610*/  BRA `(.L_x_324) ;  /* 0xfffffff800787947 */ /* 0x000fea000383ffff */
.L_x_309:
[----:B0-----:R0:W1:Y:S02]  /*c620*/  SYNCS.PHASECHK.TRANS64.TRYWAIT P0, [R9+URZ], R4 ;  /* 0x00000004090075a7 */ /* 0x001064000800017f */
[----:B-1----:R-:W-:Y:S05]  /*c630*/  @!P0 NANOSLEEP.SYNCS 0x989680 ;  /* 0x009896800000895d */ /* 0x002fea0003900000 */
[----:B------:R-:W1:Y:S02]  /*c640*/  @!P0 SYNCS.PHASECHK.TRANS64 P0, [R9+URZ], R4 ;  /* 0x00000004090085a7 */ /* 0x000e64000800007f */
[----:B-1----:R-:W-:Y:S05]  /*c650*/  @!P0 BRA `(.L_x_309) ;  /* 0xfffffffc00f08947 */ /* 0x002fea000383ffff */
[----:B------:R-:W-:Y:S05]  /*c660*/  BRA `(.L_x_325) ;  /* 0xfffffff800887947 */ /* 0x000fea000383ffff */
.L_x_310:
[----:B0-----:R0:W1:Y:S02]  /*c670*/  SYNCS.PHASECHK.TRANS64.TRYWAIT P0, [R6+URZ], R5 ;  /* 0x00000005060075a7 */ /* 0x001064000800017f */
[----:B-1----:R-:W-:Y:S05]  /*c680*/  @!P0 NANOSLEEP.SYNCS 0x989680 ;  /* 0x009896800000895d */ /* 0x002fea0003900000 */
[----:B------:R-:W1:Y:S02]  /*c690*/  @!P0 SYNCS.PHASECHK.TRANS64 P0, [R6+URZ], R5 ;  /* 0x00000005060085a7 */ /* 0x000e64000800007f */
[----:B-1----:R-:W-:Y:S05]  /*c6a0*/  @!P0 BRA `(.L_x_310) ;  /* 0xfffffffc00f08947 */ /* 0x002fea000383ffff */
[----:B------:R-:W-:Y:S05]  /*c6b0*/  BRA `(.L_x_326) ;  /* 0xfffffff800987947 */ /* 0x000fea000383ffff */
.L_x_311:
[----:B0-----:R0:W1:Y:S02]  /*c6c0*/  SYNCS.PHASECHK.TRANS64.TRYWAIT P0, [R9+URZ], R4 ;  /* 0x00000004090075a7 */ /* 0x001064000800017f */
[----:B-1----:R-:W-:Y:S05]  /*c6d0*/  @!P0 NANOSLEEP.SYNCS 0x989680 ;  /* 0x009896800000895d */ /* 0x002fea0003900000 */
[----:B------:R-:W1:Y:S02]  /*c6e0*/  @!P0 SYNCS.PHASECHK.TRANS64 P0, [R9+URZ], R4 ;  /* 0x00000004090085a7 */ /* 0x000e64000800007f */
[----:B-1----:R-:W-:Y:S05]  /*c6f0*/  @!P0 BRA `(.L_x_311) ;  /* 0xfffffffc00f08947 */ /* 0x002fea000383ffff */
[----:B------:R-:W-:Y:S05]  /*c700*/  BRA `(.L_x_327) ;  /* 0xfffffff800a87947 */ /* 0x000fea000383ffff */
.L_x_312:
[----:B0-----:R0:W1:Y:S02]  /*c710*/  SYNCS.PHASECHK.TRANS64.TRYWAIT P0, [R6+URZ], R5 ;  /* 0x00000005060075a7 */ /* 0x001064000800017f */
[----:B-1----:R-:W-:Y:S05]  /*c720*/  @!P0 NANOSLEEP.SYNCS 0x989680 ;  /* 0x009896800000895d */ /* 0x002fea0003900000 */
[----:B------:R-:W1:Y:S02]  /*c730*/  @!P0 SYNCS.PHASECHK.TRANS64 P0, [R6+URZ], R5 ;  /* 0x00000005060085a7 */ /* 0x000e64000800007f */
[----:B-1----:R-:W-:Y:S05]  /*c740*/  @!P0 BRA `(.L_x_312) ;  /* 0xfffffffc00f08947 */ /* 0x002fea000383ffff */
[----:B------:R-:W-:Y:S05]  /*c750*/  BRA `(.L_x_328) ;  /* 0xfffffff800b87947 */ /* 0x000fea000383ffff */
.L_x_313:
[----:B-1----:R1:W2:Y:S02]  /*c760*/  SYNCS.PHASECHK.TRANS64.TRYWAIT P0, [R9+URZ], R4 ;  /* 0x00000004090075a7 */ /* 0x0022a4000800017f */
[----:B--2---:R-:W-:Y:S05]  /*c770*/  @!P0 NANOSLEEP.SYNCS 0x989680 ;  /* 0x009896800000895d */ /* 0x004fea0003900000 */
[----:B------:R-:W2:Y:S02]  /*c780*/  @!P0 SYNCS.PHASECHK.TRANS64 P0, [R9+URZ], R4 ;  /* 0x00000004090085a7 */ /* 0x000ea4000800007f */
[----:B--2---:R-:W-:Y:S05]  /*c790*/  @!P0 BRA `(.L_x_313) ;  /* 0xfffffffc00f08947 */ /* 0x004fea000383ffff */
[----:B------:R-:W-:Y:S05]  /*c7a0*/  BRA `(.L_x_329) ;  /* 0xfffffff800c07947 */ /* 0x000fea000383ffff */
.L_x_330:
[----:B------:R-:W-:-:S00]  /*c7b0*/  BRA `(.L_x_330) ;  /* 0xfffffffc00fc7947 */ /* 0x000fc0000383ffff */
[----:B------:R-:W-:-:S00]  /*c7c0*/  NOP ;  /* 0x0000000000007918 */ /* 0x000fc00000000000 */
        /* <DEDUP_REMOVED lines=11> */
.L_x_331:


//--------------------- .nv.global.init           --------------------------
	.section	.nv.global.init,"aw",@progbits
.nv.global.init:
	.type		$str$22,@object
	.size		$str$22,($str$23 - $str$22)
$str$22:
        /*0000*/ 	.byte	0x6b, 0x5f, 0x74, 0x69, 0x6c, 0x65, 0x5f, 0x63, 0x6f, 0x75, 0x6e, 0x74, 0x20, 0x3e, 0x3d, 0x20
        /*0010*/ 	.byte	0x31, 0x00
	.type		$str$23,@object
	.size		$str$23,(__unnamed_1 - $str$23)
$str$23:
        /*0012*/ 	.byte	0x2f, 0x74, 0x6d, 0x70, 0x2f, 0x63, 0x75, 0x74, 0x6c, 0x61, 0x73, 0x73, 0x5f, 0x73, 0x77, 0x65
        /*0022*/ 	.byte	0x65, 0x70, 0x5f, 0x73, 0x72, 0x63, 0x2f, 0x69, 0x6e, 0x63, 0x6c, 0x75, 0x64, 0x65, 0x2f, 0x63
        /*0032*/ 	.byte	0x75, 0x74, 0x6c, 0x61, 0x73, 0x73, 0x2f, 0x67, 0x65, 0x6d, 0x6d, 0x2f, 0x63, 0x6f, 0x6c, 0x6c
        /*0042*/ 	.byte	0x65, 0x63, 0x74, 0x69, 0x76, 0x65, 0x2f, 0x73, 0x6d, 0x39, 0x30, 0x5f, 0x6d, 0x6d, 0x61, 0x5f
        /*0052*/ 	.byte	0x74, 0x6d, 0x61, 0x5f, 0x67, 0x6d, 0x6d, 0x61, 0x5f, 0x73, 0x73, 0x5f, 0x77, 0x61, 0x72, 0x70
        /*0062*/ 	.byte	0x73, 0x70, 0x65, 0x63, 0x69, 0x61, 0x6c, 0x69, 0x7a, 0x65, 0x64, 0x2e, 0x68, 0x70, 0x70, 0x00
	.type		__unnamed_1,@object
	.size		__unnamed_1,(.L_0 - __unnamed_1)
__unnamed_1:
        /*0072*/ 	.byte	0x76, 0x6f, 0x69, 0x64, 0x20, 0x63, 0x75, 0x74, 0x6c, 0x61, 0x73, 0x73, 0x3a, 0x3a, 0x67, 0x65
        /* <DEDUP_REMOVED lines=180> */
        /*0bc2*/ 	.byte	0x65, 0x6e, 0x74, 0x69, 0x74, 0x79, 0x5d, 0x00
.L_0:


//--------------------- .nv.shared._ZN7cutlass13device_kernelINS_4gemm6kernel13GemmUniversalIN4cute5tupleIJiiiiEEENS1_10collective13CollectiveMmaINS1_34MainloopSm90TmaGmmaWarpSpecializedILi9ENS5_IJNS4_1CILi1EEESB_SB_EEENS1_35KernelTmaWarpSpecializedCooperativeEEENS5_IJNSA_ILi256EEENSA_ILi128EEENSA_ILi32EEEEEENS_10bfloat16_tENS5_IJlSB_lEEESJ_NS5_IJSB_llEEENS4_8TiledMMAINS4_8MMA_AtomIJNS4_4SM904GMMA28MMA_64x128x16_F32BF16BF16_SSILNSP_5MajorE0ELSR_1ELNSP_7ScaleInE1ELSS_1EEEEEENS4_6LayoutINS5_IJNSA_ILi2EEESB_SB_EEENS5_IJSB_NSA_ILi0EEESY_EEEEENS5_IJNS4_10UnderscoreES11_S11_EEEEENS4_13SM90_TMA_LOADENS4_14ComposedLayoutINS4_7SwizzleILi2ELi4ELi3EEENS4_18smem_ptr_flag_bitsILi16EEENSV_INS5_IJNSA_ILi8EEESH_EEENS5_IJSH_SB_EEEEEEEvNS4_8identityES14_NS15_INS16_ILi3ELi4ELi3EEES19_NSV_INS5_IJNSA_ILi64EEES1A_EEENS5_IJSB_S1H_EEEEEEEvS1F_EENS_8epilogue10collective6detail29Sm90TmaWarpSpecializedAdapterINS1O_15DefaultEpilogueISJ_SK_SK_NS1N_6thread17LinearCombinationISJ_Li1EffLNS1S_9ScaleType4KindE0ELNS_15FloatRoundStyleE2ESJ_EENS1_15EpilogueDefaultEEEEEvvEEEEvNT_6ParamsE --------------------------
	.section	.nv.shared._ZN7cutlass13device_kernelINS_4gemm6kernel13GemmUniversalIN4cute5tupleIJiiiiEEENS1_10collective13CollectiveMmaINS1_34MainloopSm90TmaGmmaWarpSpecializedILi9ENS5_IJNS4_1CILi1EEESB_SB_EEENS1_35KernelTmaWarpSpecializedCooperativeEEENS5_IJNSA_ILi256EEENSA_ILi128EEENSA_ILi32EEEEEENS_10bfloat16_tENS5_IJlSB_lEEESJ_NS5_IJSB_llEEENS4_8TiledMMAINS4_8MMA_AtomIJNS4_4SM904GMMA28MMA_64x128x16_F32BF16BF16_SSILNSP_5MajorE0ELSR_1ELNSP_7ScaleInE1ELSS_1EEEEEENS4_6LayoutINS5_IJNSA_ILi2EEESB_SB_EEENS5_IJSB_NSA_ILi0EEESY_EEEEENS5_IJNS4_10UnderscoreES11_S11_EEEEENS4_13SM90_TMA_LOADENS4_14ComposedLayoutINS4_7SwizzleILi2ELi4ELi3EEENS4_18smem_ptr_flag_bitsILi16EEENSV_INS5_IJNSA_ILi8EEESH_EEENS5_IJSH_SB_EEEEEEEvNS4_8identityES14_NS15_INS16_ILi3ELi4ELi3EEES19_NSV_INS5_IJNSA_ILi64EEES1A_EEENS5_IJSB_S1H_EEEEEEEvS1F_EENS_8epilogue10collective6detail29Sm90TmaWarpSpecializedAdapterINS1O_15DefaultEpilogueISJ_SK_SK_NS1N_6thread17LinearCombinationISJ_Li1EffLNS1S_9ScaleType4KindE0ELNS_15FloatRoundStyleE2ESJ_EENS1_15EpilogueDefaultEEEEEvvEEEEvNT_6ParamsE,"aw",@nobits
	.sectionflags	@""
	.align	16
	.zero		1024


//--------------------- .nv.shared.reserved.0     --------------------------
	.section	.nv.shared.reserved.0,"aw",@nobits
	.weak		__nv_reservedSMEM_offset_0_alias
	.size		__nv_reservedSMEM_offset_0_alias, 0, 0
	.other		__nv_reservedSMEM_offset_0_alias,@"STO_CUDA_RESERVED_SHARED STV_DEFAULT"
__nv_reservedSMEM_offset_0_alias:
	.zero		0


//--------------------- .nv.global                --------------------------
	.section	.nv.global,"aw",@nobits
.nv.global:
	.type		_ZN40_INTERNAL_70abe463_4_k_cu_82428e95_164844cute1_E,@object
	.size		_ZN40_INTERNAL_70abe463_4_k_cu_82428e95_164844cute1_E,(_ZN40_INTERNAL_70abe463_4_k_cu_82428e95_164844cuda3std3__45__cpo6cbeginE - _ZN40_INTERNAL_70abe463_4_k_cu_82428e95_164844cute1_E)
_ZN40_INTERNAL_70abe463_4_k_cu_82428e95_164844cute1_E:
	.zero		1
	.type		_ZN40_INTERNAL_70abe463_4_k_cu_82428e95_164844cuda3std3__45__cpo6cbeginE,@object
	.size		_ZN40_INTERNAL_70abe463_4_k_cu_82428e95_164844cuda3std3__45__cpo6cbeginE,(_ZN40_INTERNAL_70abe463_4_k_cu_82428e95_164844cuda3std3__48in_placeE - _ZN40_INTERNAL_70abe463_4_k_cu_82428e95_164844cuda3std3__45__cpo6cbeginE)
_ZN40_INTERNAL_70abe463_4_k_cu_82428e95_164844cuda3std3__45__cpo6cbeginE:
	.zero		1
	.type		_ZN40_INTERNAL_70abe463_4_k_cu_82428e95_164844cuda3std3__48in_placeE,@object
	.size		_ZN40_INTERNAL_70abe463_4_k_cu_82428e95_164844cuda3std3__48in_placeE,(_ZN40_INTERNAL_70abe463_4_k_cu_82428e95_164844cuda3std6ranges3__45__cpo9iter_moveE - _ZN40_INTERNAL_70abe463_4_k_cu_82428e95_164844cuda3std3__48in_placeE)
_ZN40_INTERNAL_70abe463_4_k_cu_82428e95_164844cuda3std3__48in_placeE:
	.zero		1
	.type		_ZN40_INTERNAL_70abe463_4_k_cu_82428e95_164844cuda3std6ranges3__45__cpo9iter_moveE,@object
	.size		_ZN40_INTERNAL_70abe463_4_k_cu_82428e95_164844cuda3std6ranges3__45__cpo9iter_moveE,(_ZN40_INTERNAL_70abe463_4_k_cu_82428e95_164844cuda3std3__45__cpo5beginE - _ZN40_INTERNAL_70abe463_4_k_cu_82428e95_164844cuda3std6ranges3__45__cpo9iter_moveE)
_ZN40_INTERNAL_70abe463_4_k_cu_82428e95_164844cuda3std6ranges3__45__cpo9iter_moveE:
	.zero		1
	.type		_ZN40_INTERNAL_70abe463_4_k_cu_82428e95_164844cuda3std3__45__cpo5beginE,@object
	.size		_ZN40_INTERNAL_70abe463_4_k_cu_82428e95_164844cuda3std3__45__cpo5beginE,(_ZN40_INTERNAL_70abe463_4_k_cu_82428e95_164844cuda3std3__442_GLOBAL__N__70abe463_4_k_cu_82428e95_164846ignoreE - _ZN40_INTERNAL_70abe463_4_k_cu_82428e95_164844cuda3std3__45__cpo5beginE)
_ZN40_INTERNAL_70abe463_4_k_cu_82428e95_164844cuda3std3__45__cpo5beginE:
	.zero		1
	.type		_ZN40_INTERNAL_70abe463_4_k_cu_82428e95_164844cuda3std3__442_GLOBAL__N__70abe463_4_k_cu_82428e95_164846ignoreE,@object
	.size		_ZN40_INTERNAL_70abe463_4_k_cu_82428e95_164844cuda3std3__442_GLOBAL__N__70abe463_4_k_cu_82428e95_164846ignoreE,(_ZN40_INTERNAL_70abe463_4_k_cu_82428e95_164844cute7productE - _ZN40_INTERNAL_70abe463_4_k_cu_82428e95_164844cuda3std3__442_GLOBAL__N__70abe463_4_k_cu_82428e95_164846ignoreE)
_ZN40_INTERNAL_70abe463_4_k_cu_82428e95_164844cuda3std3__442_GLOBAL__N__70abe463_4_k_cu_82428e95_164846ignoreE:
	.zero		1
	.type		_ZN40_INTERNAL_70abe463_4_k_cu_82428e95_164844cute7productE,@object
	.size		_ZN40_INTERNAL_70abe463_4_k_cu_82428e95_164844cute7productE,(_ZN40_INTERNAL_70abe463_4_k_cu_82428e95_164844cuda3std3__45__cpo3endE - _ZN40_INTERNAL_70abe463_4_k_cu_82428e95_164844cute7productE)
_ZN40_INTERNAL_70abe463_4_k_cu_82428e95_164844cute7productE:
	.zero		1
	.type		_ZN40_INTERNAL_70abe463_4_k_cu_82428e95_164844cuda3std3__45__cpo3endE,@object
	.size		_ZN40_INTERNAL_70abe463_4_k_cu_82428e95_164844cuda3std3__45__cpo3endE,(_ZN40_INTERNAL_70abe463_4_k_cu_82428e95_164844cuda3std3__419piecewise_constructE - _ZN40_INTERNAL_70abe463_4_k_cu_82428e95_164844cuda3std3__45__cpo3endE)
_ZN40_INTERNAL_70abe463_4_k_cu_82428e95_164844cuda3std3__45__cpo3endE:
	.zero		1
	.type		_ZN40_INTERNAL_70abe463_4_k_cu_82428e95_164844cuda3std3__419piecewise_constructE,@object
	.size		_ZN40_INTERNAL_70abe463_4_k_cu_82428e95_164844cuda3std3__419piecewise_constructE,(_ZN40_INTERNAL_70abe463_4_k_cu_82428e95_164844cuda3std3__45__cpo4cendE - _ZN40_INTERNAL_70abe463_4_k_cu_82428e95_164844cuda3std3__419piecewise_constructE)
_ZN40_INTERNAL_70abe463_4_k_cu_82428e95_164844cuda3std3__419piecewise_constructE:
	.zero		1
	.type		_ZN40_INTERNAL_70abe463_4_k_cu_82428e95_164844cuda3std3__45__cpo4cendE,@object
	.size		_ZN40_INTERNAL_70abe463_4_k_cu_82428e95_164844cuda3std3__45__cpo4cendE,(_ZN40_INTERNAL_70abe463_4_k_cu_82428e95_164844cuda3std6ranges3__45__cpo4swapE - _ZN40_INTERNAL_70abe463_4_k_cu_82428e95_164844cuda3std3__45__cpo4cendE)
_ZN40_INTERNAL_70abe463_4_k_cu_82428e95_164844cuda3std3__45__cpo4cendE:
	.zero		1
	.type		_ZN40_INTERNAL_70abe463_4_k_cu_82428e95_164844cuda3std6ranges3__45__cpo4swapE,@object
	.size		_ZN40_INTERNAL_70abe463_4_k_cu_82428e95_164844cuda3std6ranges3__45__cpo4swapE,(.L_8 - _ZN40_INTERNAL_70abe463_4_k_cu_82428e95_164844cuda3std6ranges3__45__cpo4swapE)
_ZN40_INTERNAL_70abe463_4_k_cu_82428e95_164844cuda3std6ranges3__45__cpo4swapE:
	.zero		1
.L_8:


//--------------------- .nv.constant0._ZN7cutlass13device_kernelINS_4gemm6kernel13GemmUniversalIN4cute5tupleIJiiiiEEENS1_10collective13CollectiveMmaINS1_34MainloopSm90TmaGmmaWarpSpecializedILi9ENS5_IJNS4_1CILi1EEESB_SB_EEENS1_35KernelTmaWarpSpecializedCooperativeEEENS5_IJNSA_ILi256EEENSA_ILi128EEENSA_ILi32EEEEEENS_10bfloat16_tENS5_IJlSB_lEEESJ_NS5_IJSB_llEEENS4_8TiledMMAINS4_8MMA_AtomIJNS4_4SM904GMMA28MMA_64x128x16_F32BF16BF16_SSILNSP_5MajorE0ELSR_1ELNSP_7ScaleInE1ELSS_1EEEEEENS4_6LayoutINS5_IJNSA_ILi2EEESB_SB_EEENS5_IJSB_NSA_ILi0EEESY_EEEEENS5_IJNS4_10UnderscoreES11_S11_EEEEENS4_13SM90_TMA_LOADENS4_14ComposedLayoutINS4_7SwizzleILi2ELi4ELi3EEENS4_18smem_ptr_flag_bitsILi16EEENSV_INS5_IJNSA_ILi8EEESH_EEENS5_IJSH_SB_EEEEEEEvNS4_8identityES14_NS15_INS16_ILi3ELi4ELi3EEES19_NSV_INS5_IJNSA_ILi64EEES1A_EEENS5_IJSB_S1H_EEEEEEEvS1F_EENS_8epilogue10collective6detail29Sm90TmaWarpSpecializedAdapterINS1O_15DefaultEpilogueISJ_SK_SK_NS1N_6thread17LinearCombinationISJ_Li1EffLNS1S_9ScaleType4KindE0ELNS_15FloatRoundStyleE2ESJ_EENS1_15EpilogueDefaultEEEEEvvEEEEvNT_6ParamsE --------------------------
	.section	.nv.constant0._ZN7cutlass13device_kernelINS_4gemm6kernel13GemmUniversalIN4cute5tupleIJiiiiEEENS1_10collective13CollectiveMmaINS1_34MainloopSm90TmaGmmaWarpSpecializedILi9ENS5_IJNS4_1CILi1EEESB_SB_EEENS1_35KernelTmaWarpSpecializedCooperativeEEENS5_IJNSA_ILi256EEENSA_ILi128EEENSA_ILi32EEEEEENS_10bfloat16_tENS5_IJlSB_lEEESJ_NS5_IJSB_llEEENS4_8TiledMMAINS4_8MMA_AtomIJNS4_4SM904GMMA28MMA_64x128x16_F32BF16BF16_SSILNSP_5MajorE0ELSR_1ELNSP_7ScaleInE1ELSS_1EEEEEENS4_6LayoutINS5_IJNSA_ILi2EEESB_SB_EEENS5_IJSB_NSA_ILi0EEESY_EEEEENS5_IJNS4_10UnderscoreES11_S11_EEEEENS4_13SM90_TMA_LOADENS4_14ComposedLayoutINS4_7SwizzleILi2ELi4ELi3EEENS4_18smem_ptr_flag_bitsILi16EEENSV_INS5_IJNSA_ILi8EEESH_EEENS5_IJSH_SB_EEEEEEEvNS4_8identityES14_NS15_INS16_ILi3ELi4ELi3EEES19_NSV_INS5_IJNSA_ILi64EEES1A_EEENS5_IJSB_S1H_EEEEEEEvS1F_EENS_8epilogue10collective6detail29Sm90TmaWarpSpecializedAdapterINS1O_15DefaultEpilogueISJ_SK_SK_NS1N_6thread17LinearCombinationISJ_Li1EffLNS1S_9ScaleType4KindE0ELNS_15FloatRoundStyleE2ESJ_EENS1_15EpilogueDefaultEEEEEvvEEEEvNT_6ParamsE,"a",@progbits
	.sectionflags	@""
	.align	4
.nv.constant0._ZN7cutlass13device_kernelINS_4gemm6kernel13GemmUniversalIN4cute5tupleIJiiiiEEENS1_10collective13CollectiveMmaINS1_34MainloopSm90TmaGmmaWarpSpecializedILi9ENS5_IJNS4_1CILi1EEESB_SB_EEENS1_35KernelTmaWarpSpecializedCooperativeEEENS5_IJNSA_ILi256EEENSA_ILi128EEENSA_ILi32EEEEEENS_10bfloat16_tENS5_IJlSB_lEEESJ_NS5_IJSB_llEEENS4_8TiledMMAINS4_8MMA_AtomIJNS4_4SM904GMMA28MMA_64x128x16_F32BF16BF16_SSILNSP_5MajorE0ELSR_1ELNSP_7ScaleInE1ELSS_1EEEEEENS4_6LayoutINS5_IJNSA_ILi2EEESB_SB_EEENS5_IJSB_NSA_ILi0EEESY_EEEEENS5_IJNS4_10UnderscoreES11_S11_EEEEENS4_13SM90_TMA_LOADENS4_14ComposedLayoutINS4_7SwizzleILi2ELi4ELi3EEENS4_18smem_ptr_flag_bitsILi16EEENSV_INS5_IJNSA_ILi8EEESH_EEENS5_IJSH_SB_EEEEEEEvNS4_8identityES14_NS15_INS16_ILi3ELi4ELi3EEES19_NSV_INS5_IJNSA_ILi64EEES1A_EEENS5_IJSB_S1H_EEEEEEEvS1F_EENS_8epilogue10collective6detail29Sm90TmaWarpSpecializedAdapterINS1O_15DefaultEpilogueISJ_SK_SK_NS1N_6thread17LinearCombinationISJ_Li1EffLNS1S_9ScaleType4KindE0ELNS_15FloatRoundStyleE2ESJ_EENS1_15EpilogueDefaultEEEEEvvEEEEvNT_6ParamsE:
	.zero		1664


//--------------------- SYMBOLS --------------------------

	.type		.nv.reservedSmem.offset0,@object
	.size		.nv.reservedSmem.offset0,0x4
	.type		__assertfail,@function
